// auto-generated by cutlass_sweep.gemm — config: {"arch": "sm_90", "cluster_m": 1, "cluster_n": 1, "dtype": "fp16", "stages": 0, "tile_k": 128, "tile_m": 64, "tile_n": 256}
#include "cutlass/cutlass.h"
#include "cutlass/gemm/collective/collective_builder.hpp"
#include "cutlass/gemm/device/gemm_universal_adapter.h"
#include "cutlass/gemm/kernel/gemm_universal.hpp"
#include "cutlass/epilogue/collective/collective_builder.hpp"

using ElemA = cutlass::half_t;
using ElemB = cutlass::half_t;
using ElemCD = cutlass::half_t;
using Acc  = float;
using TileShape    = cute::Shape<cute::_64, cute::_256, cute::_128>;
using ClusterShape = cute::Shape<cute::_1, cute::_1, cute::_1>;

using CollectiveEpilogue = typename cutlass::epilogue::collective::CollectiveBuilder<
    cutlass::arch::Sm90, cutlass::arch::OpClassTensorOp,
    TileShape, ClusterShape,
    cutlass::epilogue::collective::EpilogueTileAuto,
    Acc, Acc,
    ElemCD, cutlass::layout::RowMajor, 128 / cutlass::sizeof_bits<ElemCD>::value,
    ElemCD, cutlass::layout::RowMajor, 128 / cutlass::sizeof_bits<ElemCD>::value,
    cutlass::epilogue::collective::EpilogueScheduleAuto
  >::CollectiveOp;

using CollectiveMainloop = typename cutlass::gemm::collective::CollectiveBuilder<
    cutlass::arch::Sm90, cutlass::arch::OpClassTensorOp,
    ElemA, cutlass::layout::RowMajor, 128 / cutlass::sizeof_bits<ElemA>::value,
    ElemB, cutlass::layout::ColumnMajor, 128 / cutlass::sizeof_bits<ElemB>::value,
    Acc,
    TileShape, ClusterShape,
    cutlass::gemm::collective::StageCountAutoCarveout<static_cast<int>(sizeof(typename CollectiveEpilogue::SharedStorage))>,
    cutlass::gemm::collective::KernelScheduleAuto
  >::CollectiveOp;

using GemmKernel = cutlass::gemm::kernel::GemmUniversal<
    cute::Shape<int,int,int,int>,
    CollectiveMainloop,
    CollectiveEpilogue
>;
using Gemm = cutlass::gemm::device::GemmUniversalAdapter<GemmKernel>;

// Force the device kernel symbol into the cubin without needing a host main.
auto* _anchor = &cutlass::device_kernel<GemmKernel>;


// ===== COMPILED SASS (sm_90a) =====

	.target	sm_90a

	.elftype	@"ET_EXEC"


//--------------------- .note.nv.tkinfo           --------------------------
	.section	.note.nv.tkinfo,"",@"SHT_NOTE"
	.sectionflags	@"SHF_NOTE_NV_TKINFO"
	.tkinfo
        /*0018*/ 	.word	0x00000002
        /*0030*/ 	.string	""
        /*0030*/ 	.string	"ptxas"
        /*0030*/ 	.string	"Cuda compilation tools, release 13.0, V13.0.88"
        /*0030*/ 	.string	"Build cuda_13.0.r13.0/compiler.36424714_0"
        /*0030*/ 	.string	"-arch sm_90a -m 64 "



//--------------------- .note.nv.cuinfo           --------------------------
	.section	.note.nv.cuinfo,"",@"SHT_NOTE"
	.sectionflags	@"SHF_NOTE_NV_CUINFO"
        /*0018*/ 	.short	0x0002
        /*001a*/ 	.short	0x005a
        /*001c*/ 	.short	0x0082
	.zero		2


//--------------------- .nv.info                  --------------------------
	.section	.nv.info,"",@"SHT_CUDA_INFO"
	.align	4


	//----- nvinfo : EIATTR_REGCOUNT
	.align		4
        /*0000*/ 	.byte	0x04, 0x2f
        /*0002*/ 	.short	(.L_15 - .L_14)
	.align		4
.L_14:
        /*0004*/ 	.word	index@(_ZN7cutlass13device_kernelINS_4gemm6kernel13GemmUniversalIN4cute5tupleIJiiiiEEENS1_10collective13CollectiveMmaINS1_34MainloopSm90TmaGmmaWarpSpecializedILi2ENS5_IJNS4_1CILi1EEESB_SB_EEENS1_32KernelTmaWarpSpecializedPingpongEEENS5_IJNSA_ILi64EEENSA_ILi256EEENSA_ILi128EEEEEENS_6half_tENS5_IJlSB_lEEESJ_SK_NS4_8TiledMMAINS4_8MMA_AtomIJNS4_4SM904GMMA26MMA_64x256x16_F32F16F16_SSILNSO_5MajorE0ELSQ_0ELNSO_7ScaleInE1ELSR_1EEEEEENS4_6LayoutISC_NS5_IJNSA_ILi0EEESV_SV_EEEEENS5_IJNS4_10UnderscoreESY_SY_EEEEENS4_13SM90_TMA_LOADENS4_14ComposedLayoutINS4_7SwizzleILi3ELi4ELi3EEENS4_18smem_ptr_flag_bitsILi16EEENSU_INS5_IJNSA_ILi8EEESF_EEENS5_IJSF_SB_EEEEEEEvNS4_8identityES11_S1B_vS1C_EENS_8epilogue10collective6detail29Sm90TmaWarpSpecializedAdapterINS1F_15DefaultEpilogueISJ_SK_SK_NS1E_6thread17LinearCombinationISJ_Li1EffLNS1J_9ScaleType4KindE0ELNS_15FloatRoundStyleE2ESJ_EENS1_15EpilogueDefaultEEEEEvvEEEEvNT_6ParamsE)
        /*0008*/ 	.word	0x000000a8


	//----- nvinfo : EIATTR_FRAME_SIZE
	.align		4
.L_15:
        /*000c*/ 	.byte	0x04, 0x11
        /*000e*/ 	.short	(.L_17 - .L_16)
	.align		4
.L_16:
        /*0010*/ 	.word	index@(_ZN7cutlass13device_kernelINS_4gemm6kernel13GemmUniversalIN4cute5tupleIJiiiiEEENS1_10collective13CollectiveMmaINS1_34MainloopSm90TmaGmmaWarpSpecializedILi2ENS5_IJNS4_1CILi1EEESB_SB_EEENS1_32KernelTmaWarpSpecializedPingpongEEENS5_IJNSA_ILi64EEENSA_ILi256EEENSA_ILi128EEEEEENS_6half_tENS5_IJlSB_lEEESJ_SK_NS4_8TiledMMAINS4_8MMA_AtomIJNS4_4SM904GMMA26MMA_64x256x16_F32F16F16_SSILNSO_5MajorE0ELSQ_0ELNSO_7ScaleInE1ELSR_1EEEEEENS4_6LayoutISC_NS5_IJNSA_ILi0EEESV_SV_EEEEENS5_IJNS4_10UnderscoreESY_SY_EEEEENS4_13SM90_TMA_LOADENS4_14ComposedLayoutINS4_7SwizzleILi3ELi4ELi3EEENS4_18smem_ptr_flag_bitsILi16EEENSU_INS5_IJNSA_ILi8EEESF_EEENS5_IJSF_SB_EEEEEEEvNS4_8identityES11_S1B_vS1C_EENS_8epilogue10collective6detail29Sm90TmaWarpSpecializedAdapterINS1F_15DefaultEpilogueISJ_SK_SK_NS1E_6thread17LinearCombinationISJ_Li1EffLNS1J_9ScaleType4KindE0ELNS_15FloatRoundStyleE2ESJ_EENS1_15EpilogueDefaultEEEEEvvEEEEvNT_6ParamsE)
        /*0014*/ 	.word	0x00000000


	//----- nvinfo : EIATTR_MIN_STACK_SIZE
	.align		4
.L_17:
        /*0018*/ 	.byte	0x04, 0x12
        /*001a*/ 	.short	(.L_19 - .L_18)
	.align		4
.L_18:
        /*001c*/ 	.word	index@(_ZN7cutlass13device_kernelINS_4gemm6kernel13GemmUniversalIN4cute5tupleIJiiiiEEENS1_10collective13CollectiveMmaINS1_34MainloopSm90TmaGmmaWarpSpecializedILi2ENS5_IJNS4_1CILi1EEESB_SB_EEENS1_32KernelTmaWarpSpecializedPingpongEEENS5_IJNSA_ILi64EEENSA_ILi256EEENSA_ILi128EEEEEENS_6half_tENS5_IJlSB_lEEESJ_SK_NS4_8TiledMMAINS4_8MMA_AtomIJNS4_4SM904GMMA26MMA_64x256x16_F32F16F16_SSILNSO_5MajorE0ELSQ_0ELNSO_7ScaleInE1ELSR_1EEEEEENS4_6LayoutISC_NS5_IJNSA_ILi0EEESV_SV_EEEEENS5_IJNS4_10UnderscoreESY_SY_EEEEENS4_13SM90_TMA_LOADENS4_14ComposedLayoutINS4_7SwizzleILi3ELi4ELi3EEENS4_18smem_ptr_flag_bitsILi16EEENSU_INS5_IJNSA_ILi8EEESF_EEENS5_IJSF_SB_EEEEEEEvNS4_8identityES11_S1B_vS1C_EENS_8epilogue10collective6detail29Sm90TmaWarpSpecializedAdapterINS1F_15DefaultEpilogueISJ_SK_SK_NS1E_6thread17LinearCombinationISJ_Li1EffLNS1J_9ScaleType4KindE0ELNS_15FloatRoundStyleE2ESJ_EENS1_15EpilogueDefaultEEEEEvvEEEEvNT_6ParamsE)
        /*0020*/ 	.word	0x00000000
.L_19:


//--------------------- .nv.compat                --------------------------
	.section	.nv.compat,"",@"SHT_CUDA_COMPAT_INFO"
	.align	4
        /*0000*/ 	.byte	0x02, 0x09, 0x01, 0x00, 0x02, 0x02, 0x04, 0x00, 0x02, 0x05, 0x05, 0x00, 0x03, 0x07, 0x01, 0x01
        /*0010*/ 	.byte	0x02, 0x03, 0x01, 0x00, 0x02, 0x06, 0x01, 0x00, 0x04, 0x0b, 0x08, 0x00, 0x00, 0x00, 0x00, 0x00
        /*0020*/ 	.byte	0x00, 0x00, 0x00, 0x00


//--------------------- .nv.info._ZN7cutlass13device_kernelINS_4gemm6kernel13GemmUniversalIN4cute5tupleIJiiiiEEENS1_10collective13CollectiveMmaINS1_34MainloopSm90TmaGmmaWarpSpecializedILi2ENS5_IJNS4_1CILi1EEESB_SB_EEENS1_32KernelTmaWarpSpecializedPingpongEEENS5_IJNSA_ILi64EEENSA_ILi256EEENSA_ILi128EEEEEENS_6half_tENS5_IJlSB_lEEESJ_SK_NS4_8TiledMMAINS4_8MMA_AtomIJNS4_4SM904GMMA26MMA_64x256x16_F32F16F16_SSILNSO_5MajorE0ELSQ_0ELNSO_7ScaleInE1ELSR_1EEEEEENS4_6LayoutISC_NS5_IJNSA_ILi0EEESV_SV_EEEEENS5_IJNS4_10UnderscoreESY_SY_EEEEENS4_13SM90_TMA_LOADENS4_14ComposedLayoutINS4_7SwizzleILi3ELi4ELi3EEENS4_18smem_ptr_flag_bitsILi16EEENSU_INS5_IJNSA_ILi8EEESF_EEENS5_IJSF_SB_EEEEEEEvNS4_8identityES11_S1B_vS1C_EENS_8epilogue10collective6detail29Sm90TmaWarpSpecializedAdapterINS1F_15DefaultEpilogueISJ_SK_SK_NS1E_6thread17LinearCombinationISJ_Li1EffLNS1J_9ScaleType4KindE0ELNS_15FloatRoundStyleE2ESJ_EENS1_15EpilogueDefaultEEEEEvvEEEEvNT_6ParamsE --------------------------
	.section	.nv.info._ZN7cutlass13device_kernelINS_4gemm6kernel13GemmUniversalIN4cute5tupleIJiiiiEEENS1_10collective13CollectiveMmaINS1_34MainloopSm90TmaGmmaWarpSpecializedILi2ENS5_IJNS4_1CILi1EEESB_SB_EEENS1_32KernelTmaWarpSpecializedPingpongEEENS5_IJNSA_ILi64EEENSA_ILi256EEENSA_ILi128EEEEEENS_6half_tENS5_IJlSB_lEEESJ_SK_NS4_8TiledMMAINS4_8MMA_AtomIJNS4_4SM904GMMA26MMA_64x256x16_F32F16F16_SSILNSO_5MajorE0ELSQ_0ELNSO_7ScaleInE1ELSR_1EEEEEENS4_6LayoutISC_NS5_IJNSA_ILi0EEESV_SV_EEEEENS5_IJNS4_10UnderscoreESY_SY_EEEEENS4_13SM90_TMA_LOADENS4_14ComposedLayoutINS4_7SwizzleILi3ELi4ELi3EEENS4_18smem_ptr_flag_bitsILi16EEENSU_INS5_IJNSA_ILi8EEESF_EEENS5_IJSF_SB_EEEEEEEvNS4_8identityES11_S1B_vS1C_EENS_8epilogue10collective6detail29Sm90TmaWarpSpecializedAdapterINS1F_15DefaultEpilogueISJ_SK_SK_NS1E_6thread17LinearCombinationISJ_Li1EffLNS1J_9ScaleType4KindE0ELNS_15FloatRoundStyleE2ESJ_EENS1_15EpilogueDefaultEEEEEvvEEEEvNT_6ParamsE,"",@"SHT_CUDA_INFO"
	.sectionflags	@""
	.align	4


	//----- nvinfo : EIATTR_CUDA_API_VERSION
	.align		4
        /*0000*/ 	.byte	0x04, 0x37
        /*0002*/ 	.short	(.L_21 - .L_20)
.L_20:
        /*0004*/ 	.word	0x00000082


	//----- nvinfo : EIATTR_KPARAM_INFO
	.align		4
.L_21:
        /*0008*/ 	.byte	0x04, 0x17
        /*000a*/ 	.short	(.L_23 - .L_22)
.L_22:
        /*000c*/ 	.word	0x00000000
        /*0010*/ 	.short	0x0000
        /*0012*/ 	.short	0x0070
        /*0014*/ 	.byte	0x00, 0xf0, 0x01, 0x10


	//----- nvinfo : EIATTR_SPARSE_MMA_MASK
	.align		4
.L_23:
        /*0018*/ 	.byte	0x03, 0x50
        /*001a*/ 	.short	0x0000


	//----- nvinfo : EIATTR_MAXREG_COUNT
	.align		4
        /*001c*/ 	.byte	0x03, 0x1b
        /*001e*/ 	.short	0x00a8


	//----- nvinfo : EIATTR_NUM_BARRIERS
	.align		4
        /*0020*/ 	.byte	0x02, 0x4c
        /*0022*/ 	.byte	0x01
	.zero		1


	//----- nvinfo : EIATTR_EXTERNS
	.align		4
        /*0024*/ 	.byte	0x04, 0x0f
        /*0026*/ 	.short	(.L_25 - .L_24)


	//   ....[0]....
	.align		4
.L_24:
        /*0028*/ 	.word	index@(__assertfail)


	//----- nvinfo : EIATTR_MERCURY_ISA_VERSION
	.align		4
.L_25:
        /*002c*/ 	.byte	0x03, 0x5f
        /*002e*/ 	.short	0x0101


	//----- nvinfo : EIATTR_INT_WARP_WIDE_INSTR_OFFSETS
	.align		4
        /*0030*/ 	.byte	0x04, 0x31
        /*0032*/ 	.short	(.L_27 - .L_26)


	//   ....[0]....
.L_26:
        /*0034*/ 	.word	0x00000430


	//   ....[1]....
        /*0038*/ 	.word	0x00000450


	//   ....[2]....
        /*003c*/ 	.word	0x000004d0


	//   ....[3]....
        /*0040*/ 	.word	0x000004e0


	//   ....[4]....
        /*0044*/ 	.word	0x000004f0


	//   ....[5]....
        /*0048*/ 	.word	0x00000510


	//   ....[6]....
        /*004c*/ 	.word	0x00000570


	//   ....[7]....
        /*0050*/ 	.word	0x00000590


	//----- nvinfo : EIATTR_COOP_GROUP_MASK_REGIDS
	.align		4
.L_27:
        /*0054*/ 	.byte	0x04, 0x29
        /*0056*/ 	.short	(.L_29 - .L_28)


	//   ....[0]....
.L_28:
        /*0058*/ 	.word	0xffffffff


	//   ....[1]....
        /*005c*/ 	.word	0xffffffff


	//   ....[2]....
        /*0060*/ 	.word	0xffffffff


	//   ....[3]....
        /*0064*/ 	.word	0xffffffff


	//   ....[4]....
        /*0068*/ 	.word	0xffffffff


	//   ....[5]....
        /*006c*/ 	.word	0xffffffff


	//----- nvinfo : EIATTR_COOP_GROUP_INSTR_OFFSETS
	.align		4
.L_29:
        /*0070*/ 	.byte	0x04, 0x28
        /*0072*/ 	.short	(.L_31 - .L_30)


	//   ....[0]....
.L_30:
        /*0074*/ 	.word	0x00000050


	//   ....[1]....
        /*0078*/ 	.word	0x00000080


	//   ....[2]....
        /*007c*/ 	.word	0x00000180


	//   ....[3]....
        /*0080*/ 	.word	0x00000350


	//   ....[4]....
        /*0084*/ 	.word	0x00000390


	//   ....[5]....
        /*0088*/ 	.word	0x000003d0


	//----- nvinfo : EIATTR_REG_RECONFIG
	.align		4
.L_31:
        /*008c*/ 	.byte	0x01, 0x54
	.zero		2


	//----- nvinfo : EIATTR_SYSCALL_OFFSETS
	.align		4
        /*0090*/ 	.byte	0x04, 0x46
        /*0092*/ 	.short	(.L_33 - .L_32)


	//   ....[0]....
.L_32:
        /*0094*/ 	.word	0x00001650


	//----- nvinfo : EIATTR_MBARRIER_INSTR_OFFSETS
	.align		4
.L_33:
        /*0098*/ 	.byte	0x04, 0x39
        /*009a*/ 	.short	(.L_35 - .L_34)


	//   ....[0]....
.L_34:
        /*009c*/ 	.word	0x00000300
        /*00a0*/ 	.word	0x000000ff
        /*00a4*/ 	.word	0x00000000
        /*00a8*/ 	.short	0x0100
        /*00aa*/ 	.byte	0x09
	.zero		1


	//   ....[1]....
        /*00ac*/ 	.word	0x00000310
        /*00b0*/ 	.word	0x000000ff
        /*00b4*/ 	.word	0x00000010
        /*00b8*/ 	.short	0x0100
        /*00ba*/ 	.byte	0x09
	.zero		1


	//   ....[2]....
        /*00bc*/ 	.word	0x00000320
        /*00c0*/ 	.word	0x000000ff
        /*00c4*/ 	.word	0x00000008
        /*00c8*/ 	.short	0x0100
        /*00ca*/ 	.byte	0x09
	.zero		1


	//   ....[3]....
        /*00cc*/ 	.word	0x00000330
        /*00d0*/ 	.word	0x000000ff
        /*00d4*/ 	.word	0x00000018
        /*00d8*/ 	.short	0x0100
        /*00da*/ 	.byte	0x09
	.zero		1


	//   ....[4]....
        /*00dc*/ 	.word	0x000005b0
        /*00e0*/ 	.word	0x000000ff
        /*00e4*/ 	.word	0x00000050
        /*00e8*/ 	.short	0x0100
        /*00ea*/ 	.byte	0x09
	.zero		1


	//   ....[5]....
        /*00ec*/ 	.word	0x000005c0
        /*00f0*/ 	.word	0x000000ff
        /*00f4*/ 	.word	0x00000058
        /*00f8*/ 	.short	0x0100
        /*00fa*/ 	.byte	0x09
	.zero		1


	//   ....[6]....
        /*00fc*/ 	.word	0x00000600
        /*0100*/ 	.word	0x000000ff
        /*0104*/ 	.word	0x00000030
        /*0108*/ 	.short	0x0100
        /*010a*/ 	.byte	0x0a
	.zero		1


	//   ....[7]....
        /*010c*/ 	.word	0x00000620
        /*0110*/ 	.word	0x000000ff
        /*0114*/ 	.word	0x00000038
        /*0118*/ 	.short	0x0100
        /*011a*/ 	.byte	0x0a
	.zero		1


	//   ....[8]....
        /*011c*/ 	.word	0x00000630
        /*0120*/ 	.word	0x000000ff
        /*0124*/ 	.word	0x00000040
        /*0128*/ 	.short	0x0100
        /*012a*/ 	.byte	0x0a
	.zero		1


	//   ....[9]....
        /*012c*/ 	.word	0x00000640
        /*0130*/ 	.word	0x000000ff
        /*0134*/ 	.word	0x00000048
        /*0138*/ 	.short	0x0100
        /*013a*/ 	.byte	0x0a
	.zero		1


	//   ....[10]....
        /*013c*/ 	.word	0x00001530
        /*0140*/ 	.word	0x0000009b
        /*0144*/ 	.word	0x00000000
        /*0148*/ 	.short	0x010a
        /*014a*/ 	.byte	0x2d
	.zero		1


	//   ....[11]....
        /*014c*/ 	.word	0x000016e0
        /*0150*/ 	.word	0x00000003
        /*0154*/ 	.word	0x00000000
        /*0158*/ 	.short	0x010a
        /*015a*/ 	.byte	0x3f
	.zero		1


	//   ....[12]....
        /*015c*/ 	.word	0x00001740
        /*0160*/ 	.word	0x00000003
        /*0164*/ 	.word	0x00000000
        /*0168*/ 	.short	0x010a
        /*016a*/ 	.byte	0x3f
	.zero		1


	//   ....[13]....
        /*016c*/ 	.word	0x00001cd0
        /*0170*/ 	.word	0x000000ff
        /*0174*/ 	.word	0x00000000
        /*0178*/ 	.short	0x010a
        /*017a*/ 	.byte	0x08
	.zero		1


	//   ....[14]....
        /*017c*/ 	.word	0x00001d10
        /*0180*/ 	.word	0x000000ff
        /*0184*/ 	.word	0x00000000
        /*0188*/ 	.short	0x010a
        /*018a*/ 	.byte	0x08
	.zero		1


	//   ....[15]....
        /*018c*/ 	.word	0x000021b0
        /*0190*/ 	.word	0x000000ff
        /*0194*/ 	.word	0x00000000
        /*0198*/ 	.short	0x0101
        /*019a*/ 	.byte	0x08
	.zero		1


	//   ....[16]....
        /*019c*/ 	.word	0x000022a0
        /*01a0*/ 	.word	0x0000009c
        /*01a4*/ 	.word	0x00000000
        /*01a8*/ 	.short	0x0101
        /*01aa*/ 	.byte	0x2e
	.zero		1


	//   ....[17]....
        /*01ac*/ 	.word	0x00002370
        /*01b0*/ 	.word	0x000000ff
        /*01b4*/ 	.word	0x00000000
        /*01b8*/ 	.short	0x0101
        /*01ba*/ 	.byte	0x04
	.zero		1


	//   ....[18]....
        /*01bc*/ 	.word	0x00002420
        /*01c0*/ 	.word	0x0000009b
        /*01c4*/ 	.word	0x00000010
        /*01c8*/ 	.short	0x010a
        /*01ca*/ 	.byte	0x2d
	.zero		1


	//   ....[19]....
        /*01cc*/ 	.word	0x0000a210
        /*01d0*/ 	.word	0x0000009e
        /*01d4*/ 	.word	0x00000000
        /*01d8*/ 	.short	0x0101
        /*01da*/ 	.byte	0x2e
	.zero		1


	//   ....[20]....
        /*01dc*/ 	.word	0x0000abf0
        /*01e0*/ 	.word	0x00000007
        /*01e4*/ 	.word	0x00000010
        /*01e8*/ 	.short	0x010a
        /*01ea*/ 	.byte	0x3f
	.zero		1


	//   ....[21]....
        /*01ec*/ 	.word	0x0000b050
        /*01f0*/ 	.word	0x00000003
        /*01f4*/ 	.word	0x00000058
        /*01f8*/ 	.short	0x0101
        /*01fa*/ 	.byte	0x3f
	.zero		1


	//   ....[22]....
        /*01fc*/ 	.word	0x0000b7c0
        /*0200*/ 	.word	0x00000007
        /*0204*/ 	.word	0x00000000
        /*0208*/ 	.short	0x010a
        /*020a*/ 	.byte	0x3f
	.zero		1


	//   ....[23]....
        /*020c*/ 	.word	0x0000b840
        /*0210*/ 	.word	0x00000003
        /*0214*/ 	.word	0x00000000
        /*0218*/ 	.short	0x010a
        /*021a*/ 	.byte	0x3f
	.zero		1


	//   ....[24]....
        /*021c*/ 	.word	0x0000b8a0
        /*0220*/ 	.word	0x0000009d
        /*0224*/ 	.word	0x00000000
        /*0228*/ 	.short	0x010a
        /*022a*/ 	.byte	0x3f
	.zero		1


	//   ....[25]....
        /*022c*/ 	.word	0x0000b8f0
        /*0230*/ 	.word	0x00000003
        /*0234*/ 	.word	0x00000000
        /*0238*/ 	.short	0x010a
        /*023a*/ 	.byte	0x3f
	.zero		1


	//   ....[26]....
        /*023c*/ 	.word	0x0000b950
        /*0240*/ 	.word	0x00000004
        /*0244*/ 	.word	0x00000000
        /*0248*/ 	.short	0x010a
        /*024a*/ 	.byte	0x3f
	.zero		1


	//   ....[27]....
        /*024c*/ 	.word	0x0000b9a0
        /*0250*/ 	.word	0x0000009d
        /*0254*/ 	.word	0x00000010
        /*0258*/ 	.short	0x010a
        /*025a*/ 	.byte	0x3f
	.zero		1


	//   ....[28]....
        /*025c*/ 	.word	0x0000ba70
        /*0260*/ 	.word	0x00000007
        /*0264*/ 	.word	0x00000010
        /*0268*/ 	.short	0x010a
        /*026a*/ 	.byte	0x3f
	.zero		1


	//   ....[29]....
        /*026c*/ 	.word	0x0000bb40
        /*0270*/ 	.word	0x00000007
        /*0274*/ 	.word	0x00000000
        /*0278*/ 	.short	0x010a
        /*027a*/ 	.byte	0x3f
	.zero		1


	//----- nvinfo : EIATTR_NUM_MBARRIERS
	.align		4
.L_35:
        /*027c*/ 	.byte	0x03, 0x38
        /*027e*/ 	.short	0x000a


	//----- nvinfo : EIATTR_EXIT_INSTR_OFFSETS
	.align		4
        /*0280*/ 	.byte	0x04, 0x1c
        /*0282*/ 	.short	(.L_37 - .L_36)


	//   ....[0]....
.L_36:
        /*0284*/ 	.word	0x00001200


	//   ....[1]....
        /*0288*/ 	.word	0x00001260


	//   ....[2]....
        /*028c*/ 	.word	0x0000a920


	//   ....[3]....
        /*0290*/ 	.word	0x0000a950


	//   ....[4]....
        /*0294*/ 	.word	0x0000b890


	//----- nvinfo : EIATTR_MAX_THREADS
	.align		4
.L_37:
        /*0298*/ 	.byte	0x04, 0x05
        /*029a*/ 	.short	(.L_39 - .L_38)
.L_38:
        /*029c*/ 	.word	0x00000180
        /*02a0*/ 	.word	0x00000001
        /*02a4*/ 	.word	0x00000001


	//----- nvinfo : EIATTR_CRS_STACK_SIZE
	.align		4
.L_39:
        /*02a8*/ 	.byte	0x04, 0x1e
        /*02aa*/ 	.short	(.L_41 - .L_40)
.L_40:
        /*02ac*/ 	.word	0x00000000


	//----- nvinfo : EIATTR_CBANK_PARAM_SIZE
	.align		4
.L_41:
        /*02b0*/ 	.byte	0x03, 0x19
        /*02b2*/ 	.short	0x0470


	//----- nvinfo : EIATTR_PARAM_CBANK
	.align		4
        /*02b4*/ 	.byte	0x04, 0x0a
        /*02b6*/ 	.short	(.L_43 - .L_42)
	.align		4
.L_42:
        /*02b8*/ 	.word	index@(.nv.constant0._ZN7cutlass13device_kernelINS_4gemm6kernel13GemmUniversalIN4cute5tupleIJiiiiEEENS1_10collective13CollectiveMmaINS1_34MainloopSm90TmaGmmaWarpSpecializedILi2ENS5_IJNS4_1CILi1EEESB_SB_EEENS1_32KernelTmaWarpSpecializedPingpongEEENS5_IJNSA_ILi64EEENSA_ILi256EEENSA_ILi128EEEEEENS_6half_tENS5_IJlSB_lEEESJ_SK_NS4_8TiledMMAINS4_8MMA_AtomIJNS4_4SM904GMMA26MMA_64x256x16_F32F16F16_SSILNSO_5MajorE0ELSQ_0ELNSO_7ScaleInE1ELSR_1EEEEEENS4_6LayoutISC_NS5_IJNSA_ILi0EEESV_SV_EEEEENS5_IJNS4_10UnderscoreESY_SY_EEEEENS4_13SM90_TMA_LOADENS4_14ComposedLayoutINS4_7SwizzleILi3ELi4ELi3EEENS4_18smem_ptr_flag_bitsILi16EEENSU_INS5_IJNSA_ILi8EEESF_EEENS5_IJSF_SB_EEEEEEEvNS4_8identityES11_S1B_vS1C_EENS_8epilogue10collective6detail29Sm90TmaWarpSpecializedAdapterINS1F_15DefaultEpilogueISJ_SK_SK_NS1E_6thread17LinearCombinationISJ_Li1EffLNS1J_9ScaleType4KindE0ELNS_15FloatRoundStyleE2ESJ_EENS1_15EpilogueDefaultEEEEEvvEEEEvNT_6ParamsE)
        /*02bc*/ 	.short	0x0210
        /*02be*/ 	.short	0x0470


	//----- nvinfo : EIATTR_SW_WAR
	.align		4
.L_43:
        /*02c0*/ 	.byte	0x04, 0x36
        /*02c2*/ 	.short	(.L_45 - .L_44)
.L_44:
        /*02c4*/ 	.word	0x00000008
.L_45:


//--------------------- .nv.callgraph             --------------------------
	.section	.nv.callgraph,"",@"SHT_CUDA_CALLGRAPH"
	.align	4
	.sectionentsize	8
	.align		4
        /*0000*/ 	.word	0x00000000
	.align		4
        /*0004*/ 	.word	0xffffffff
	.align		4
        /*0008*/ 	.word	index@(_ZN7cutlass13device_kernelINS_4gemm6kernel13GemmUniversalIN4cute5tupleIJiiiiEEENS1_10collective13CollectiveMmaINS1_34MainloopSm90TmaGmmaWarpSpecializedILi2ENS5_IJNS4_1CILi1EEESB_SB_EEENS1_32KernelTmaWarpSpecializedPingpongEEENS5_IJNSA_ILi64EEENSA_ILi256EEENSA_ILi128EEEEEENS_6half_tENS5_IJlSB_lEEESJ_SK_NS4_8TiledMMAINS4_8MMA_AtomIJNS4_4SM904GMMA26MMA_64x256x16_F32F16F16_SSILNSO_5MajorE0ELSQ_0ELNSO_7ScaleInE1ELSR_1EEEEEENS4_6LayoutISC_NS5_IJNSA_ILi0EEESV_SV_EEEEENS5_IJNS4_10UnderscoreESY_SY_EEEEENS4_13SM90_TMA_LOADENS4_14ComposedLayoutINS4_7SwizzleILi3ELi4ELi3EEENS4_18smem_ptr_flag_bitsILi16EEENSU_INS5_IJNSA_ILi8EEESF_EEENS5_IJSF_SB_EEEEEEEvNS4_8identityES11_S1B_vS1C_EENS_8epilogue10collective6detail29Sm90TmaWarpSpecializedAdapterINS1F_15DefaultEpilogueISJ_SK_SK_NS1E_6thread17LinearCombinationISJ_Li1EffLNS1J_9ScaleType4KindE0ELNS_15FloatRoundStyleE2ESJ_EENS1_15EpilogueDefaultEEEEEvvEEEEvNT_6ParamsE)
	.align		4
        /*000c*/ 	.word	index@(__assertfail)
	.align		4
        /*0010*/ 	.word	0x00000000
	.align		4
        /*0014*/ 	.word	0xfffffffe
	.align		4
        /*0018*/ 	.word	0x00000000
	.align		4
        /*001c*/ 	.word	0xfffffffd
	.align		4
        /*0020*/ 	.word	0x00000000
	.align		4
        /*0024*/ 	.word	0xfffffffc


//--------------------- .nv.constant4             --------------------------
	.section	.nv.constant4,"a",@progbits
	.align	8
	.align		8
.nv.constant4:
        /*0000*/ 	.dword	__assertfail
	.align		8
        /*0008*/ 	.dword	__unnamed_1
	.align		8
        /*0010*/ 	.dword	_ZN39_INTERNAL_79dcda4c_4_k_cu_9bad85ab_27104cuda3std3__45__cpo5beginE
	.align		8
        /*0018*/ 	.dword	_ZN39_INTERNAL_79dcda4c_4_k_cu_9bad85ab_27104cuda3std3__45__cpo3endE
	.align		8
        /*0020*/ 	.dword	_ZN39_INTERNAL_79dcda4c_4_k_cu_9bad85ab_27104cuda3std3__45__cpo6cbeginE
	.align		8
        /*0028*/ 	.dword	_ZN39_INTERNAL_79dcda4c_4_k_cu_9bad85ab_27104cuda3std3__45__cpo4cendE
	.align		8
        /*0030*/ 	.dword	_ZN39_INTERNAL_79dcda4c_4_k_cu_9bad85ab_27104cuda3std3__441_GLOBAL__N__79dcda4c_4_k_cu_9bad85ab_27106ignoreE
	.align		8
        /*0038*/ 	.dword	_ZN39_INTERNAL_79dcda4c_4_k_cu_9bad85ab_27104cuda3std3__419piecewise_constructE
	.align		8
        /*0040*/ 	.dword	_ZN39_INTERNAL_79dcda4c_4_k_cu_9bad85ab_27104cuda3std3__48in_placeE
	.align		8
        /*0048*/ 	.dword	_ZN39_INTERNAL_79dcda4c_4_k_cu_9bad85ab_27104cuda3std6ranges3__45__cpo4swapE
	.align		8
        /*0050*/ 	.dword	_ZN39_INTERNAL_79dcda4c_4_k_cu_9bad85ab_27104cuda3std6ranges3__45__cpo9iter_moveE
	.align		8
        /*0058*/ 	.dword	_ZN39_INTERNAL_79dcda4c_4_k_cu_9bad85ab_27104cute7productE
	.align		8
        /*0060*/ 	.dword	_ZN39_INTERNAL_79dcda4c_4_k_cu_9bad85ab_27104cute1_E
	.align		8
        /*0068*/ 	.dword	$str$22
	.align		8
        /*0070*/ 	.dword	$str$23


//--------------------- .text._ZN7cutlass13device_kernelINS_4gemm6kernel13GemmUniversalIN4cute5tupleIJiiiiEEENS1_10collective13CollectiveMmaINS1_34MainloopSm90TmaGmmaWarpSpecializedILi2ENS5_IJNS4_1CILi1EEESB_SB_EEENS1_32KernelTmaWarpSpecializedPingpongEEENS5_IJNSA_ILi64EEENSA_ILi256EEENSA_ILi128EEEEEENS_6half_tENS5_IJlSB_lEEESJ_SK_NS4_8TiledMMAINS4_8MMA_AtomIJNS4_4SM904GMMA26MMA_64x256x16_F32F16F16_SSILNSO_5MajorE0ELSQ_0ELNSO_7ScaleInE1ELSR_1EEEEEENS4_6LayoutISC_NS5_IJNSA_ILi0EEESV_SV_EEEEENS5_IJNS4_10UnderscoreESY_SY_EEEEENS4_13SM90_TMA_LOADENS4_14ComposedLayoutINS4_7SwizzleILi3ELi4ELi3EEENS4_18smem_ptr_flag_bitsILi16EEENSU_INS5_IJNSA_ILi8EEESF_EEENS5_IJSF_SB_EEEEEEEvNS4_8identityES11_S1B_vS1C_EENS_8epilogue10collective6detail29Sm90TmaWarpSpecializedAdapterINS1F_15DefaultEpilogueISJ_SK_SK_NS1E_6thread17LinearCombinationISJ_Li1EffLNS1J_9ScaleType4KindE0ELNS_15FloatRoundStyleE2ESJ_EENS1_15EpilogueDefaultEEEEEvvEEEEvNT_6ParamsE --------------------------
	.section	.text._ZN7cutlass13device_kernelINS_4gemm6kernel13GemmUniversalIN4cute5tupleIJiiiiEEENS1_10collective13CollectiveMmaINS1_34MainloopSm90TmaGmmaWarpSpecializedILi2ENS5_IJNS4_1CILi1EEESB_SB_EEENS1_32KernelTmaWarpSpecializedPingpongEEENS5_IJNSA_ILi64EEENSA_ILi256EEENSA_ILi128EEEEEENS_6half_tENS5_IJlSB_lEEESJ_SK_NS4_8TiledMMAINS4_8MMA_AtomIJNS4_4SM904GMMA26MMA_64x256x16_F32F16F16_SSILNSO_5MajorE0ELSQ_0ELNSO_7ScaleInE1ELSR_1EEEEEENS4_6LayoutISC_NS5_IJNSA_ILi0EEESV_SV_EEEEENS5_IJNS4_10UnderscoreESY_SY_EEEEENS4_13SM90_TMA_LOADENS4_14ComposedLayoutINS4_7SwizzleILi3ELi4ELi3EEENS4_18smem_ptr_flag_bitsILi16EEENSU_INS5_IJNSA_ILi8EEESF_EEENS5_IJSF_SB_EEEEEEEvNS4_8identityES11_S1B_vS1C_EENS_8epilogue10collective6detail29Sm90TmaWarpSpecializedAdapterINS1F_15DefaultEpilogueISJ_SK_SK_NS1E_6thread17LinearCombinationISJ_Li1EffLNS1J_9ScaleType4KindE0ELNS_15FloatRoundStyleE2ESJ_EENS1_15EpilogueDefaultEEEEEvvEEEEvNT_6ParamsE,"ax",@progbits
	.align	128
.text._ZN7cutlass13device_kernelINS_4gemm6kernel13GemmUniversalIN4cute5tupleIJiiiiEEENS1_10collective13CollectiveMmaINS1_34MainloopSm90TmaGmmaWarpSpecializedILi2ENS5_IJNS4_1CILi1EEESB_SB_EEENS1_32KernelTmaWarpSpecializedPingpongEEENS5_IJNSA_ILi64EEENSA_ILi256EEENSA_ILi128EEEEEENS_6half_tENS5_IJlSB_lEEESJ_SK_NS4_8TiledMMAINS4_8MMA_AtomIJNS4_4SM904GMMA26MMA_64x256x16_F32F16F16_SSILNSO_5MajorE0ELSQ_0ELNSO_7ScaleInE1ELSR_1EEEEEENS4_6LayoutISC_NS5_IJNSA_ILi0EEESV_SV_EEEEENS5_IJNS4_10UnderscoreESY_SY_EEEEENS4_13SM90_TMA_LOADENS4_14ComposedLayoutINS4_7SwizzleILi3ELi4ELi3EEENS4_18smem_ptr_flag_bitsILi16EEENSU_INS5_IJNSA_ILi8EEESF_EEENS5_IJSF_SB_EEEEEEEvNS4_8identityES11_S1B_vS1C_EENS_8epilogue10collective6detail29Sm90TmaWarpSpecializedAdapterINS1F_15DefaultEpilogueISJ_SK_SK_NS1E_6thread17LinearCombinationISJ_Li1EffLNS1J_9ScaleType4KindE0ELNS_15FloatRoundStyleE2ESJ_EENS1_15EpilogueDefaultEEEEEvvEEEEvNT_6ParamsE:
        .type           _ZN7cutlass13device_kernelINS_4gemm6kernel13GemmUniversalIN4cute5tupleIJiiiiEEENS1_10collective13CollectiveMmaINS1_34MainloopSm90TmaGmmaWarpSpecializedILi2ENS5_IJNS4_1CILi1EEESB_SB_EEENS1_32KernelTmaWarpSpecializedPingpongEEENS5_IJNSA_ILi64EEENSA_ILi256EEENSA_ILi128EEEEEENS_6half_tENS5_IJlSB_lEEESJ_SK_NS4_8TiledMMAINS4_8MMA_AtomIJNS4_4SM904GMMA26MMA_64x256x16_F32F16F16_SSILNSO_5MajorE0ELSQ_0ELNSO_7ScaleInE1ELSR_1EEEEEENS4_6LayoutISC_NS5_IJNSA_ILi0EEESV_SV_EEEEENS5_IJNS4_10UnderscoreESY_SY_EEEEENS4_13SM90_TMA_LOADENS4_14ComposedLayoutINS4_7SwizzleILi3ELi4ELi3EEENS4_18smem_ptr_flag_bitsILi16EEENSU_INS5_IJNSA_ILi8EEESF_EEENS5_IJSF_SB_EEEEEEEvNS4_8identityES11_S1B_vS1C_EENS_8epilogue10collective6detail29Sm90TmaWarpSpecializedAdapterINS1F_15DefaultEpilogueISJ_SK_SK_NS1E_6thread17LinearCombinationISJ_Li1EffLNS1J_9ScaleType4KindE0ELNS_15FloatRoundStyleE2ESJ_EENS1_15EpilogueDefaultEEEEEvvEEEEvNT_6ParamsE,@function
        .size           _ZN7cutlass13device_kernelINS_4gemm6kernel13GemmUniversalIN4cute5tupleIJiiiiEEENS1_10collective13CollectiveMmaINS1_34MainloopSm90TmaGmmaWarpSpecializedILi2ENS5_IJNS4_1CILi1EEESB_SB_EEENS1_32KernelTmaWarpSpecializedPingpongEEENS5_IJNSA_ILi64EEENSA_ILi256EEENSA_ILi128EEEEEENS_6half_tENS5_IJlSB_lEEESJ_SK_NS4_8TiledMMAINS4_8MMA_AtomIJNS4_4SM904GMMA26MMA_64x256x16_F32F16F16_SSILNSO_5MajorE0ELSQ_0ELNSO_7ScaleInE1ELSR_1EEEEEENS4_6LayoutISC_NS5_IJNSA_ILi0EEESV_SV_EEEEENS5_IJNS4_10UnderscoreESY_SY_EEEEENS4_13SM90_TMA_LOADENS4_14ComposedLayoutINS4_7SwizzleILi3ELi4ELi3EEENS4_18smem_ptr_flag_bitsILi16EEENSU_INS5_IJNSA_ILi8EEESF_EEENS5_IJSF_SB_EEEEEEEvNS4_8identityES11_S1B_vS1C_EENS_8epilogue10collective6detail29Sm90TmaWarpSpecializedAdapterINS1F_15DefaultEpilogueISJ_SK_SK_NS1E_6thread17LinearCombinationISJ_Li1EffLNS1J_9ScaleType4KindE0ELNS_15FloatRoundStyleE2ESJ_EENS1_15EpilogueDefaultEEEEEvvEEEEvNT_6ParamsE,(.L_x_320 - _ZN7cutlass13device_kernelINS_4gemm6kernel13GemmUniversalIN4cute5tupleIJiiiiEEENS1_10collective13CollectiveMmaINS1_34MainloopSm90TmaGmmaWarpSpecializedILi2ENS5_IJNS4_1CILi1EEESB_SB_EEENS1_32KernelTmaWarpSpecializedPingpongEEENS5_IJNSA_ILi64EEENSA_ILi256EEENSA_ILi128EEEEEENS_6half_tENS5_IJlSB_lEEESJ_SK_NS4_8TiledMMAINS4_8MMA_AtomIJNS4_4SM904GMMA26MMA_64x256x16_F32F16F16_SSILNSO_5MajorE0ELSQ_0ELNSO_7ScaleInE1ELSR_1EEEEEENS4_6LayoutISC_NS5_IJNSA_ILi0EEESV_SV_EEEEENS5_IJNS4_10UnderscoreESY_SY_EEEEENS4_13SM90_TMA_LOADENS4_14ComposedLayoutINS4_7SwizzleILi3ELi4ELi3EEENS4_18smem_ptr_flag_bitsILi16EEENSU_INS5_IJNSA_ILi8EEESF_EEENS5_IJSF_SB_EEEEEEEvNS4_8identityES11_S1B_vS1C_EENS_8epilogue10collective6detail29Sm90TmaWarpSpecializedAdapterINS1F_15DefaultEpilogueISJ_SK_SK_NS1E_6thread17LinearCombinationISJ_Li1EffLNS1J_9ScaleType4KindE0ELNS_15FloatRoundStyleE2ESJ_EENS1_15EpilogueDefaultEEEEEvvEEEEvNT_6ParamsE)
        .other          _ZN7cutlass13device_kernelINS_4gemm6kernel13GemmUniversalIN4cute5tupleIJiiiiEEENS1_10collective13CollectiveMmaINS1_34MainloopSm90TmaGmmaWarpSpecializedILi2ENS5_IJNS4_1CILi1EEESB_SB_EEENS1_32KernelTmaWarpSpecializedPingpongEEENS5_IJNSA_ILi64EEENSA_ILi256EEENSA_ILi128EEEEEENS_6half_tENS5_IJlSB_lEEESJ_SK_NS4_8TiledMMAINS4_8MMA_AtomIJNS4_4SM904GMMA26MMA_64x256x16_F32F16F16_SSILNSO_5MajorE0ELSQ_0ELNSO_7ScaleInE1ELSR_1EEEEEENS4_6LayoutISC_NS5_IJNSA_ILi0EEESV_SV_EEEEENS5_IJNS4_10UnderscoreESY_SY_EEEEENS4_13SM90_TMA_LOADENS4_14ComposedLayoutINS4_7SwizzleILi3ELi4ELi3EEENS4_18smem_ptr_flag_bitsILi16EEENSU_INS5_IJNSA_ILi8EEESF_EEENS5_IJSF_SB_EEEEEEEvNS4_8identityES11_S1B_vS1C_EENS_8epilogue10collective6detail29Sm90TmaWarpSpecializedAdapterINS1F_15DefaultEpilogueISJ_SK_SK_NS1E_6thread17LinearCombinationISJ_Li1EffLNS1J_9ScaleType4KindE0ELNS_15FloatRoundStyleE2ESJ_EENS1_15EpilogueDefaultEEEEEvvEEEEvNT_6ParamsE,@"STO_CUDA_ENTRY STV_DEFAULT"
_ZN7cutlass13device_kernelINS_4gemm6kernel13GemmUniversalIN4cute5tupleIJiiiiEEENS1_10collective13CollectiveMmaINS1_34MainloopSm90TmaGmmaWarpSpecializedILi2ENS5_IJNS4_1CILi1EEESB_SB_EEENS1_32KernelTmaWarpSpecializedPingpongEEENS5_IJNSA_ILi64EEENSA_ILi256EEENSA_ILi128EEEEEENS_6half_tENS5_IJlSB_lEEESJ_SK_NS4_8TiledMMAINS4_8MMA_AtomIJNS4_4SM904GMMA26MMA_64x256x16_F32F16F16_SSILNSO_5MajorE0ELSQ_0ELNSO_7ScaleInE1ELSR_1EEEEEENS4_6LayoutISC_NS5_IJNSA_ILi0EEESV_SV_EEEEENS5_IJNS4_10UnderscoreESY_SY_EEEEENS4_13SM90_TMA_LOADENS4_14ComposedLayoutINS4_7SwizzleILi3ELi4ELi3EEENS4_18smem_ptr_flag_bitsILi16EEENSU_INS5_IJNSA_ILi8EEESF_EEENS5_IJSF_SB_EEEEEEEvNS4_8identityES11_S1B_vS1C_EENS_8epilogue10collective6detail29Sm90TmaWarpSpecializedAdapterINS1F_15DefaultEpilogueISJ_SK_SK_NS1E_6thread17LinearCombinationISJ_Li1EffLNS1J_9ScaleType4KindE0ELNS_15FloatRoundStyleE2ESJ_EENS1_15EpilogueDefaultEEEEEvvEEEEvNT_6ParamsE:
[----:B------:R-:W0:Y:S01]  /*0000*/  LDC R1, c[0x0][0x28] ;  /* 0x00000a00ff017b82 */ /* 0x000e220000000800 */
[----:B------:R-:W1:Y:S01]  /*0010*/  S2R R4, SR_TID.X ;  /* 0x0000000000047919 */ /* 0x000e620000002100 */
[----:B------:R-:W-:Y:S01]  /*0020*/  ELECT P0, URZ, PT ;  /* 0x00000000003f782f */ /* 0x000fe20003800000 */
[----:B------:R-:W-:Y:S01]  /*0030*/  BSSY B0, `(.L_x_0) ;  /* 0x0000014000007945 */ /* 0x000fe20003800000 */
[----:B-1----:R-:W-:-:S05]  /*0040*/  SHF.R.U32.HI R0, RZ, 0x5, R4 ;  /* 0x00000005ff007819 */ /* 0x002fca0000011604 */
[----:B------:R-:W1:Y:S02]  /*0050*/  SHFL.IDX PT, R2, R0, RZ, 0x1f ;  /* 0x00001fff00027589 */ /* 0x000e6400000e0000 */
[----:B-1----:R-:W-:Y:S02]  /*0060*/  R2UR UR8, R2 ;  /* 0x00000000020872ca */ /* 0x002fe400000e0000 */
[----:B------:R-:W-:-:S05]  /*0070*/  SHF.R.U32.HI R2, RZ, 0x7, R4 ;  /* 0x00000007ff027819 */ /* 0x000fca0000011604 */
[----:B------:R1:W2:Y:S06]  /*0080*/  SHFL.IDX PT, R3, R2, RZ, 0x1f ;  /* 0x00001fff02037589 */ /* 0x0002ac00000e0000 */
[----:B------:R-:W-:Y:S02]  /*0090*/  USHF.R.S32.HI UR4, URZ, 0x1f, UR8 ;  /* 0x0000001f3f047899 */ /* 0x000fe40008011408 */
[----:B------:R-:W-:Y:S02]  /*00a0*/  ISETP.NE.OR P0, PT, RZ, UR8, !P0 ;  /* 0x00000008ff007c0c */ /* 0x000fe4000c705670 */
[----:B------:R-:W-:-:S04]  /*00b0*/  ULEA.HI UR4, UR4, UR8, URZ, 0x2 ;  /* 0x0000000804047291 */ /* 0x000fc8000f8f103f */
[----:B------:R-:W-:-:S04]  /*00c0*/  ULOP3.LUT UR4, UR4, 0xfffffffc, URZ, 0xc0, !UPT ;  /* 0xfffffffc04047892 */ /* 0x000fc8000f8ec03f */
[----:B------:R-:W-:-:S03]  /*00d0*/  UIADD3 UR8, UR8, -UR4, URZ ;  /* 0x8000000408087290 */ /* 0x000fc6000fffe03f */
[----:B01----:R-:W-:Y:S09]  /*00e0*/  @P0 BRA `(.L_x_1) ;  /* 0x0000000000200947 */ /* 0x003ff20003800000 */
[----:B------:R-:W-:Y:S02]  /*00f0*/  ULDC.64 UR4, c[0x0][0x198] ;  /* 0x0000660000047ab9 */ /* 0x000fe40000000a00 */
[----:B------:R-:W-:Y:S02]  /*0100*/  UIADD3 UR6, UP0, UR4, 0xf0, URZ ;  /* 0x000000f004067890 */ /* 0x000fe4000ff1e03f */
[----:B------:R-:W-:Y:S02]  /*0110*/  UIADD3 UR4, UP1, UR4, 0x1f0, URZ ;  /* 0x000001f004047890 */ /* 0x000fe4000ff3e03f */
[----:B------:R-:W-:Y:S02]  /*0120*/  UIADD3.X UR7, URZ, UR5, URZ, UP0, !UPT ;  /* 0x000000053f077290 */ /* 0x000fe400087fe43f */
[----:B------:R-:W-:-:S07]  /*0130*/  UIADD3.X UR5, URZ, UR5, URZ, UP1, !UPT ;  /* 0x000000053f057290 */ /* 0x000fce0008ffe43f */
[----:B------:R0:W-:Y:S02]  /*0140*/  UTMACCTL.PF [UR6] ;  /* 0x00000000060079b9 */ /* 0x0001e40008040000 */
[----:B------:R0:W-:Y:S02]  /*0150*/  UTMACCTL.PF [UR4] ;  /* 0x00000000040079b9 */ /* 0x0001e40008040000 */
[----:B0-----:R-:W-:Y:S01]  /*0160*/  NOP ;  /* 0x0000000000007918 */ /* 0x001fe20000000000 */
.L_x_1:
[----:B------:R-:W-:Y:S05]  /*0170*/  BSYNC B0 ;  /* 0x0000000000007941 */ /* 0x000fea0003800000 */
.L_x_0:
[----:B------:R-:W0:Y:S01]  /*0180*/  SHFL.IDX PT, R5, R0, RZ, 0x1f ;  /* 0x00001fff00057589 */ /* 0x000e2200000e0000 */
[----:B--2---:R-:W-:Y:S01]  /*0190*/  R2UR UR15, R3 ;  /* 0x00000000030f72ca */ /* 0x004fe200000e0000 */
[----:B------:R-:W-:-:S04]  /*01a0*/  UISETP.NE.AND UP0, UPT, UR8, 0x3, UPT ;  /* 0x000000030800788c */ /* 0x000fc8000bf05270 */
[----:B------:R-:W-:-:S08]  /*01b0*/  UISETP.EQ.OR UP0, UPT, UR8, URZ, !UP0 ;  /* 0x0000003f0800728c */ /* 0x000fd0000c702670 */
[----:B------:R-:W-:Y:S02]  /*01c0*/  UIADD3 UR18, UR15, -0x1, URZ ;  /* 0xffffffff0f127890 */ /* 0x000fe4000fffe03f */
[----:B------:R-:W-:Y:S02]  /*01d0*/  UISETP.EQ.AND UP0, UPT, UR15, URZ, UP0 ;  /* 0x0000003f0f00728c */ /* 0x000fe40008702270 */
[----:B------:R-:W-:Y:S02]  /*01e0*/  UISETP.GE.U32.AND UP1, UPT, UR18, 0x2, UPT ;  /* 0x000000021200788c */ /* 0x000fe4000bf26070 */
[----:B------:R-:W-:Y:S01]  /*01f0*/  USEL UR42, URZ, 0x1, !UP0 ;  /* 0x000000013f2a7887 */ /* 0x000fe2000c000000 */
[----:B0-----:R-:W-:-:S03]  /*0200*/  ISETP.NE.AND P0, PT, R5, RZ, PT ;  /* 0x000000ff0500720c */ /* 0x001fc60003f05270 */
[----:B------:R-:W-:-:S10]  /*0210*/  USEL UR42, UR42, 0x2, UP1 ;  /* 0x000000022a2a7887 */ /* 0x000fd40008800000 */
[----:B------:R-:W-:Y:S05]  /*0220*/  @P0 BRA `(.L_x_2) ;  /* 0x0000000000480947 */ /* 0x000fea0003800000 */
[----:B------:R-:W0:Y:S01]  /*0230*/  S2UR UR9, SR_CgaCtaId ;  /* 0x00000000000979c3 */ /* 0x000e220000008800 */
[----:B------:R-:W-:Y:S01]  /*0240*/  UMOV UR4, 0x400 ;  /* 0x0000040000047882 */ /* 0x000fe20000000000 */
[----:B------:R-:W-:Y:S01]  /*0250*/  UMOV UR5, 0x1 ;  /* 0x0000000100057882 */ /* 0x000fe20000000000 */
[----:B------:R-:W-:Y:S01]  /*0260*/  UMOV UR6, 0x80 ;  /* 0x0000008000067882 */ /* 0x000fe20000000000 */
[----:B------:R-:W-:Y:S01]  /*0270*/  ELECT P0, URZ, PT ;  /* 0x00000000003f782f */ /* 0x000fe20003800000 */
[----:B------:R-:W-:-:S04]  /*0280*/  UIADD3 UR6, -UR6, 0x100000, URZ ;  /* 0x0010000006067890 */ /* 0x000fc8000fffe13f */
[----:B------:R-:W-:Y:S02]  /*0290*/  USHF.L.U32 UR7, UR6, 0xb, URZ ;  /* 0x0000000b06077899 */ /* 0x000fe4000800063f */
[----:B------:R-:W-:Y:S02]  /*02a0*/  USHF.L.U32 UR6, UR6, 0x1, URZ ;  /* 0x0000000106067899 */ /* 0x000fe4000800063f */
[----:B0-----:R-:W-:Y:S02]  /*02b0*/  ULEA UR9, UR9, UR4, 0x18 ;  /* 0x0000000409097291 */ /* 0x001fe4000f8ec03f */
[----:B------:R-:W-:-:S04]  /*02c0*/  UIADD3 UR4, -UR5, 0x100000, URZ ;  /* 0x0010000005047890 */ /* 0x000fc8000fffe13f */
[----:B------:R-:W-:Y:S02]  /*02d0*/  USHF.L.U32 UR5, UR4, 0xb, URZ ;  /* 0x0000000b04057899 */ /* 0x000fe4000800063f */
[----:B------:R-:W-:Y:S01]  /*02e0*/  USHF.L.U32 UR4, UR4, 0x1, URZ ;  /* 0x0000000104047899 */ /* 0x000fe2000800063f */
[----:B------:R-:W0:Y:S11]  /*02f0*/  FENCE.VIEW.ASYNC.S ;  /* 0x00000000000073c6 */ /* 0x000e360000000000 */
[----:B0-----:R0:W1:Y:S01]  /*0300*/  SYNCS.EXCH.64 URZ, [UR9], UR4 ;  /* 0x00000004093f75b2 */ /* 0x0010620008000100 */
[----:B------:R0:W2:Y:S01]  /*0310*/  SYNCS.EXCH.64 URZ, [UR9+0x10], UR6 ;  /* 0x00001006093f75b2 */ /* 0x0000a20008000100 */
[----:B------:R0:W3:Y:S01]  /*0320*/  SYNCS.EXCH.64 URZ, [UR9+0x8], UR4 ;  /* 0x00000804093f75b2 */ /* 0x0000e20008000100 */
[----:B------:R0:W4:Y:S01]  /*0330*/  SYNCS.EXCH.64 URZ, [UR9+0x18], UR6 ;  /* 0x00001806093f75b2 */ /* 0x0001220008000100 */
[----:B------:R-:W-:Y:S01]  /*0340*/  NOP ;  /* 0x0000000000007918 */ /* 0x000fe20000000000 */
.L_x_2:
[----:B------:R-:W5:Y:S01]  /*0350*/  SHFL.IDX PT, R5, R0, RZ, 0x1f ;  /* 0x00001fff00057589 */ /* 0x000f6200000e0000 */
[----:B------:R-:W-:Y:S01]  /*0360*/  ELECT P0, URZ, PT ;  /* 0x00000000003f782f */ /* 0x000fe20003800000 */
[----:B------:R-:W-:Y:S01]  /*0370*/  NOP ;  /* 0x0000000000007918 */ /* 0x000fe20000000000 */
[----:B------:R-:W-:Y:S01]  /*0380*/  ELECT P1, URZ, PT ;  /* 0x00000000003f782f */ /* 0x000fe20003820000 */
[----:B------:R-:W1:Y:S01]  /*0390*/  SHFL.IDX PT, R3, R0, RZ, 0x1f ;  /* 0x00001fff00037589 */ /* 0x000e6200000e0000 */
[----:B0-----:R-:W-:Y:S01]  /*03a0*/  UMOV UR4, 0x20 ;  /* 0x0000002000047882 */ /* 0x001fe20000000000 */
[----:B------:R-:W-:Y:S01]  /*03b0*/  UMOV UR12, 0x80 ;  /* 0x00000080000c7882 */ /* 0x000fe20000000000 */
[----:B------:R-:W-:Y:S01]  /*03c0*/  NOP ;  /* 0x0000000000007918 */ /* 0x000fe20000000000 */
[----:B------:R0:W0:Y:S01]  /*03d0*/  SHFL.IDX PT, R0, R2, RZ, 0x1f ;  /* 0x00001fff02007589 */ /* 0x00002200000e0000 */
[----:B------:R-:W-:Y:S01]  /*03e0*/  ULDC.64 UR50, c[0x0][0x208] ;  /* 0x0000820000327ab9 */ /* 0x000fe20000000a00 */
[----:B-----5:R-:W-:-:S02]  /*03f0*/  ISETP.NE.OR P0, PT, R5, RZ, !P0 ;  /* 0x000000ff0500720c */ /* 0x020fc40004705670 */
[----:B-1----:R-:W-:Y:S02]  /*0400*/  ISETP.NE.OR P1, PT, R3, RZ, !P1 ;  /* 0x000000ff0300720c */ /* 0x002fe40004f25670 */
[----:B------:R-:W-:-:S04]  /*0410*/  SHF.R.S32.HI R3, RZ, 0x1f, R4 ;  /* 0x0000001fff037819 */ /* 0x000fc80000011404 */
[----:B------:R-:W-:-:S05]  /*0420*/  LEA.HI R3, R3, R4, RZ, 0x7 ;  /* 0x0000000403037211 */ /* 0x000fca00078f38ff */
[----:B------:R-:W-:Y:S01]  /*0430*/  VOTEU.ALL UP0, P0 ;  /* 0x00000000003f7886 */ /* 0x000fe20000000000 */
[----:B------:R-:W-:Y:S01]  /*0440*/  LOP3.LUT R3, R3, 0xffffff80, RZ, 0xc0, !PT ;  /* 0xffffff8003037812 */ /* 0x000fe200078ec0ff */
[----:B------:R-:W-:-:S03]  /*0450*/  VOTEU.ALL UP1, P1 ;  /* 0x00000000003f7886 */ /* 0x000fc60000820000 */
[----:B------:R-:W1:Y:S01]  /*0460*/  @!UP0 S2UR UR7, SR_CgaCtaId ;  /* 0x00000000000789c3 */ /* 0x000e620000008800 */
[----:B------:R-:W-:Y:S01]  /*0470*/  @!UP0 UMOV UR6, 0x400 ;  /* 0x0000040000068882 */ /* 0x000fe20000000000 */
[----:B------:R-:W-:-:S04]  /*0480*/  @!UP0 UIADD3 UR4, -UR4, 0x100000, URZ ;  /* 0x0010000004048890 */ /* 0x000fc8000fffe13f */
[----:B------:R-:W-:Y:S02]  /*0490*/  @!UP0 USHF.L.U32 UR5, UR4, 0xb, URZ ;  /* 0x0000000b04058899 */ /* 0x000fe4000800063f */
[----:B------:R-:W-:Y:S01]  /*04a0*/  @!UP0 USHF.L.U32 UR4, UR4, 0x1, URZ ;  /* 0x0000000104048899 */ /* 0x000fe2000800063f */
[----:B------:R-:W-:Y:S01]  /*04b0*/  IMAD.IADD R3, R4, 0x1, -R3 ;  /* 0x0000000104037824 */ /* 0x000fe200078e0a03 */
[----:B------:R-:W-:Y:S01]  /*04c0*/  @!UP1 UMOV UR10, 0x400 ;  /* 0x00000400000a9882 */ /* 0x000fe20000000000 */
[----:B------:R-:W-:Y:S01]  /*04d0*/  VOTEU.ALL UP2, P1 ;  /* 0x00000000003f7886 */ /* 0x000fe20000840000 */
[----:B------:R-:W-:Y:S01]  /*04e0*/  VOTEU.ALL UP3, P1 ;  /* 0x00000000003f7886 */ /* 0x000fe20000860000 */
[----:B------:R-:W-:Y:S01]  /*04f0*/  VOTEU.ALL UP4, P1 ;  /* 0x00000000003f7886 */ /* 0x000fe20000880000 */
[----:B------:R-:W5:Y:S01]  /*0500*/  @!UP1 S2UR UR11, SR_CgaCtaId ;  /* 0x00000000000b99c3 */ /* 0x000f620000008800 */
[----:B------:R-:W-:Y:S01]  /*0510*/  VOTEU.ALL UP5, P1 ;  /* 0x00000000003f7886 */ /* 0x000fe200008a0000 */
[----:B------:R-:W-:Y:S01]  /*0520*/  ISETP.NE.AND P1, PT, RZ, UR15, PT ;  /* 0x0000000fff007c0c */ /* 0x000fe2000bf25270 */
[----:B-1----:R-:W-:-:S02]  /*0530*/  @!UP0 ULEA UR9, UR7, UR6, 0x18 ;  /* 0x0000000607098291 */ /* 0x002fc4000f8ec03f */
[----:B------:R-:W-:-:S04]  /*0540*/  @!UP1 UIADD3 UR6, -UR12, 0x100000, URZ ;  /* 0x001000000c069890 */ /* 0x000fc8000fffe13f */
[----:B------:R-:W-:Y:S02]  /*0550*/  @!UP1 USHF.L.U32 UR7, UR6, 0xb, URZ ;  /* 0x0000000b06079899 */ /* 0x000fe4000800063f */
[----:B------:R-:W-:Y:S01]  /*0560*/  @!UP1 USHF.L.U32 UR6, UR6, 0x1, URZ ;  /* 0x0000000106069899 */ /* 0x000fe2000800063f */
[----:B------:R-:W-:Y:S01]  /*0570*/  VOTEU.ALL UP0, P0 ;  /* 0x00000000003f7886 */ /* 0x000fe20000000000 */
[----:B-----5:R-:W-:Y:S01]  /*0580*/  @!UP1 ULEA UR10, UR11, UR10, 0x18 ;  /* 0x0000000a0b0a9291 */ /* 0x020fe2000f8ec03f */
[----:B------:R-:W-:Y:S01]  /*0590*/  VOTEU.ALL UP1, P0 ;  /* 0x00000000003f7886 */ /* 0x000fe20000020000 */
[----:B------:R-:W1:Y:S02]  /*05a0*/  FENCE.VIEW.ASYNC.S ;  /* 0x00000000000073c6 */ /* 0x000e640000000000 */
[----:B-1----:R-:W2:Y:S02]  /*05b0*/  @!UP0 SYNCS.EXCH.64 URZ, [UR9+0x50], UR4 ;  /* 0x00005004093f85b2 */ /* 0x002ea40008000100 */
[----:B------:R1:W2:Y:S01]  /*05c0*/  @!UP1 SYNCS.EXCH.64 URZ, [UR9+0x58], UR4 ;  /* 0x00005804093f95b2 */ /* 0x0002a20008000100 */
[----:B------:R-:W-:Y:S01]  /*05d0*/  NOP ;  /* 0x0000000000007918 */ /* 0x000fe20000000000 */
[----:B-1----:R-:W-:-:S02]  /*05e0*/  ULDC.64 UR4, c[0x0][0x598] ;  /* 0x0001660000047ab9 */ /* 0x002fc40000000a00 */
[----:B------:R-:W-:Y:S02]  /*05f0*/  ISETP.NE.U32.AND P0, PT, RZ, UR4, PT ;  /* 0x00000004ff007c0c */ /* 0x000fe4000bf05070 */
[----:B------:R1:W2:Y:S02]  /*0600*/  @!UP2 SYNCS.EXCH.64 URZ, [UR10+0x30], UR6 ;  /* 0x000030060a3fa5b2 */ /* 0x0002a40008000100 */
[----:B------:R-:W-:Y:S01]  /*0610*/  ISETP.NE.AND.EX P0, PT, RZ, UR5, PT, P0 ;  /* 0x00000005ff007c0c */ /* 0x000fe2000bf05300 */
[----:B------:R1:W2:Y:S01]  /*0620*/  @!UP3 SYNCS.EXCH.64 URZ, [UR10+0x38], UR6 ;  /* 0x000038060a3fb5b2 */ /* 0x0002a20008000100 */
[----:B------:R1:W2:Y:S01]  /*0630*/  @!UP4 SYNCS.EXCH.64 URZ, [UR10+0x40], UR6 ;  /* 0x000040060a3fc5b2 */ /* 0x0002a20008000100 */
[----:B------:R1:W2:Y:S01]  /*0640*/  @!UP5 SYNCS.EXCH.64 URZ, [UR10+0x48], UR6 ;  /* 0x000048060a3fd5b2 */ /* 0x0002a20008000100 */
[----:B------:R-:W-:Y:S01]  /*0650*/  NOP ;  /* 0x0000000000007918 */ /* 0x000fe20000000000 */
[----:B--234-:R-:W-:Y:S08]  /*0660*/  BAR.SYNC.DEFER_BLOCKING 0x0 ;  /* 0x0000000000007b1d */ /* 0x01cff00000010000 */
[----:B01----:R-:W-:Y:S05]  /*0670*/  @!P0 BRA `(.L_x_3) ;  /* 0x00000000001c8947 */ /* 0x003fea0003800000 */
[----:B------:R-:W0:Y:S02]  /*0680*/  LDC.64 R6, c[0x0][0x598] ;  /* 0x00016600ff067b82 */ /* 0x000e240000000a00 */
[----:B0-----:R-:W2:Y:S02]  /*0690*/  LDG.E.64 R6, desc[UR50][R6.64] ;  /* 0x0000003206067981 */ /* 0x001ea4000c1e1b00 */
[----:B--2---:R-:W-:-:S04]  /*06a0*/  ISETP.NE.U32.AND P0, PT, R6, RZ, PT ;  /* 0x000000ff0600720c */ /* 0x004fc80003f05070 */
[----:B------:R-:W-:-:S13]  /*06b0*/  ISETP.NE.AND.EX P0, PT, R7, RZ, PT, P0 ;  /* 0x000000ff0700720c */ /* 0x000fda0003f05300 */
[----:B------:R-:W-:Y:S05]  /*06c0*/  @!P0 BRA `(.L_x_3) ;  /* 0x0000000000088947 */ /* 0x000fea0003800000 */
[----:B------:R1:W5:Y:S01]  /*06d0*/  LD.E R23, desc[UR50][R6.64] ;  /* 0x0000003206177980 */ /* 0x000362000c101900 */
[----:B------:R-:W-:Y:S05]  /*06e0*/  BRA `(.L_x_4) ;  /* 0x0000000000247947 */ /* 0x000fea0003800000 */
.L_x_3:
[----:B------:R-:W-:Y:S02]  /*06f0*/  ULDC.64 UR4, c[0x0][0x588] ;  /* 0x0001620000047ab9 */ /* 0x000fe40000000a00 */
[----:B------:R-:W-:-:S04]  /*0700*/  ISETP.NE.U32.AND P0, PT, RZ, UR4, PT ;  /* 0x00000004ff007c0c */ /* 0x000fc8000bf05070 */
[----:B------:R-:W-:-:S13]  /*0710*/  ISETP.NE.AND.EX P0, PT, RZ, UR5, PT, P0 ;  /* 0x00000005ff007c0c */ /* 0x000fda000bf05300 */
[----:B------:R-:W-:Y:S05]  /*0720*/  @!P0 BRA `(.L_x_5) ;  /* 0x00000000000c8947 */ /* 0x000fea0003800000 */
[----:B------:R-:W0:Y:S02]  /*0730*/  LDC.64 R6, c[0x0][0x588] ;  /* 0x00016200ff067b82 */ /* 0x000e240000000a00 */
[----:B0-----:R0:W5:Y:S01]  /*0740*/  LDG.E R23, desc[UR50][R6.64] ;  /* 0x0000003206177981 */ /* 0x001162000c1e1900 */
[----:B------:R-:W-:Y:S05]  /*0750*/  BRA `(.L_x_4) ;  /* 0x0000000000087947 */ /* 0x000fea0003800000 */
.L_x_5:
[----:B------:R-:W-:Y:S02]  /*0760*/  ULDC UR4, c[0x0][0x580] ;  /* 0x0001600000047ab9 */ /* 0x000fe40000000800 */
[----:B------:R-:W-:-:S07]  /*0770*/  IMAD.U32 R23, RZ, RZ, UR4 ;  /* 0x00000004ff177e24 */ /* 0x000fce000f8e00ff */
.L_x_4:
[----:B------:R-:W-:Y:S02]  /*0780*/  ULDC.64 UR4, c[0x0][0x5a0] ;  /* 0x0001680000047ab9 */ /* 0x000fe40000000a00 */
[----:B------:R-:W-:-:S04]  /*0790*/  ISETP.NE.U32.AND P0, PT, RZ, UR4, PT ;  /* 0x00000004ff007c0c */ /* 0x000fc8000bf05070 */
[----:B------:R-:W-:-:S13]  /*07a0*/  ISETP.NE.AND.EX P0, PT, RZ, UR5, PT, P0 ;  /* 0x00000005ff007c0c */ /* 0x000fda000bf05300 */
[----:B------:R-:W-:Y:S05]  /*07b0*/  @!P0 BRA `(.L_x_6) ;  /* 0x00000000001c8947 */ /* 0x000fea0003800000 */
[----:B01----:R-:W0:Y:S02]  /*07c0*/  LDC.64 R6, c[0x0][0x5a0] ;  /* 0x00016800ff067b82 */ /* 0x003e240000000a00 */
[----:B0-----:R-:W2:Y:S02]  /*07d0*/  LDG.E.64 R6, desc[UR50][R6.64] ;  /* 0x0000003206067981 */ /* 0x001ea4000c1e1b00 */
[----:B--2---:R-:W-:-:S04]  /*07e0*/  ISETP.NE.U32.AND P0, PT, R6, RZ, PT ;  /* 0x000000ff0600720c */ /* 0x004fc80003f05070 */
[----:B------:R-:W-:-:S13]  /*07f0*/  ISETP.NE.AND.EX P0, PT, R7, RZ, PT, P0 ;  /* 0x000000ff0700720c */ /* 0x000fda0003f05300 */
[----:B------:R-:W-:Y:S05]  /*0800*/  @!P0 BRA `(.L_x_6) ;  /* 0x0000000000088947 */ /* 0x000fea0003800000 */
[----:B------:R3:W5:Y:S01]  /*0810*/  LD.E R22, desc[UR50][R6.64] ;  /* 0x0000003206167980 */ /* 0x000762000c101900 */
[----:B------:R-:W-:Y:S05]  /*0820*/  BRA `(.L_x_7) ;  /* 0x0000000000247947 */ /* 0x000fea0003800000 */
.L_x_6:
[----:B------:R-:W-:Y:S02]  /*0830*/  ULDC.64 UR4, c[0x0][0x590] ;  /* 0x0001640000047ab9 */ /* 0x000fe40000000a00 */
[----:B------:R-:W-:-:S04]  /*0840*/  ISETP.NE.U32.AND P0, PT, RZ, UR4, PT ;  /* 0x00000004ff007c0c */ /* 0x000fc8000bf05070 */
[----:B------:R-:W-:-:S13]  /*0850*/  ISETP.NE.AND.EX P0, PT, RZ, UR5, PT, P0 ;  /* 0x00000005ff007c0c */ /* 0x000fda000bf05300 */
[----:B------:R-:W-:Y:S05]  /*0860*/  @!P0 BRA `(.L_x_8) ;  /* 0x00000000000c8947 */ /* 0x000fea0003800000 */
[----:B01----:R-:W0:Y:S02]  /*0870*/  LDC.64 R6, c[0x0][0x590] ;  /* 0x00016400ff067b82 */ /* 0x003e240000000a00 */
[----:B0-----:R2:W5:Y:S01]  /*0880*/  LDG.E R22, desc[UR50][R6.64] ;  /* 0x0000003206167981 */ /* 0x001562000c1e1900 */
[----:B------:R-:W-:Y:S05]  /*0890*/  BRA `(.L_x_7) ;  /* 0x0000000000087947 */ /* 0x000fea0003800000 */
.L_x_8:
[----:B------:R-:W-:Y:S02]  /*08a0*/  ULDC UR4, c[0x0][0x584] ;  /* 0x0001610000047ab9 */ /* 0x000fe40000000800 */
[----:B------:R-:W-:-:S07]  /*08b0*/  IMAD.U32 R22, RZ, RZ, UR4 ;  /* 0x00000004ff167e24 */ /* 0x000fce000f8e00ff */
.L_x_7:
[----:B------:R-:W4:Y:S01]  /*08c0*/  S2UR UR10, SR_CTAID.Y ;  /* 0x00000000000a79c3 */ /* 0x000f220000002600 */
[----:B------:R-:W-:Y:S01]  /*08d0*/  ULDC UR5, c[0x0][0x65c] ;  /* 0x0001970000057ab9 */ /* 0x000fe20000000800 */
[----:B------:R-:W-:Y:S01]  /*08e0*/  UISETP.NE.AND UP0, UPT, UR15, 0x2, UPT ;  /* 0x000000020f00788c */ /* 0x000fe2000bf05270 */
[----:B------:R-:W-:Y:S01]  /*08f0*/  PRMT R5, RZ, 0x7610, R5 ;  /* 0x00007610ff057816 */ /* 0x000fe20000000005 */
[----:B------:R-:W-:Y:S01]  /*0900*/  UISETP.NE.AND UP2, UPT, UR5, 0x1, UPT ;  /* 0x000000010500788c */ /* 0x000fe2000bf45270 */
[----:B------:R-:W-:Y:S02]  /*0910*/  IMAD.MOV.U32 R18, RZ, RZ, -0x1 ;  /* 0xffffffffff127424 */ /* 0x000fe400078e00ff */
[----:B------:R-:W-:Y:S01]  /*0920*/  IMAD.MOV.U32 R19, RZ, RZ, -0x1 ;  /* 0xffffffffff137424 */ /* 0x000fe200078e00ff */
[----:B------:R-:W4:Y:S01]  /*0930*/  S2UR UR4, SR_CTAID.X ;  /* 0x00000000000479c3 */ /* 0x000f220000002500 */
[----:B------:R-:W-:-:S06]  /*0940*/  UP2UR UR40, UPR, URZ, 0x4 ;  /* 0x000000043f287883 */ /* 0x000fcc0008000000 */
[----:B------:R-:W-:Y:S01]  /*0950*/  @UP2 ULDC UR12, c[0x0][0x10] ;  /* 0x00000400000c2ab9 */ /* 0x000fe20000000800 */
[----:B------:R-:W-:Y:S01]  /*0960*/  @UP2 UMOV UR7, URZ ;  /* 0x0000003f00072c82 */ /* 0x000fe20008000000 */
[----:B------:R-:W-:Y:S01]  /*0970*/  @UP2 UMOV UR5, URZ ;  /* 0x0000003f00052c82 */ /* 0x000fe20008000000 */
[----:B0123--:R-:W0:Y:S01]  /*0980*/  LDC.64 R6, c[0x0][0x650] ;  /* 0x00019400ff067b82 */ /* 0x00fe220000000a00 */
[----:B----4-:R-:W-:Y:S02]  /*0990*/  @UP2 UMOV UR9, UR10 ;  /* 0x0000000a00092c82 */ /* 0x010fe40008000000 */
[----:B------:R-:W-:Y:S01]  /*09a0*/  @UP2 UMOV UR6, UR9 ;  /* 0x0000000900062c82 */ /* 0x000fe20008000000 */
[----:B------:R-:W-:Y:S01]  /*09b0*/  @!UP2 UMOV UR9, UR10 ;  /* 0x0000000a0009ac82 */ /* 0x000fe20008000000 */
[----:B------:R-:W-:-:S03]  /*09c0*/  @UP2 UIMAD.WIDE.U32 UR12, UR4, UR12, UR6 ;  /* 0x0000000c040c22a5 */ /* 0x000fc6000f8e0006 */
[----:B------:R-:W-:Y:S01]  /*09d0*/  @!UP2 ULDC UR6, c[0x0][0xc] ;  /* 0x000003000006aab9 */ /* 0x000fe20000000800 */
[----:B------:R-:W-:Y:S01]  /*09e0*/  @UP2 UIADD3 UR14, UR13, UR5, URZ ;  /* 0x000000050d0e2290 */ /* 0x000fe2000fffe03f */
[----:B------:R-:W-:Y:S02]  /*09f0*/  ULDC UR10, c[0x0][0xc] ;  /* 0x00000300000a7ab9 */ /* 0x000fe40000000800 */
[----:B------:R-:W-:Y:S01]  /*0a00*/  UMOV UR5, URZ ;  /* 0x0000003f00057c82 */ /* 0x000fe20008000000 */
[----:B------:R-:W-:Y:S01]  /*0a10*/  ULDC UR11, c[0x0][0x10] ;  /* 0x00000400000b7ab9 */ /* 0x000fe20000000800 */
[----:B------:R-:W-:Y:S02]  /*0a20*/  @!UP2 UIMAD.WIDE.U32 UR6, UR6, UR9, UR4 ;  /* 0x000000090606a2a5 */ /* 0x000fe4000f8e0004 */
[----:B------:R-:W-:Y:S01]  /*0a30*/  UIMAD.WIDE.U32 UR10, UR10, UR11, URZ ;  /* 0x0000000b0a0a72a5 */ /* 0x000fe2000f8e003f */
[----:B------:R-:W-:-:S03]  /*0a40*/  ULDC UR13, c[0x0][0x14] ;  /* 0x00000500000d7ab9 */ /* 0x000fc60000000800 */
[----:B------:R-:W-:Y:S02]  /*0a50*/  UIMAD.WIDE.U32 UR38, UR10, UR13, URZ ;  /* 0x0000000d0a2672a5 */ /* 0x000fe4000f8e003f */
[----:B------:R-:W-:Y:S01]  /*0a60*/  UIMAD UR41, UR11, UR13, URZ ;  /* 0x0000000d0b2972a4 */ /* 0x000fe2000f8e023f */
[----:B------:R-:W-:Y:S01]  /*0a70*/  @!UP2 UMOV UR12, UR6 ;  /* 0x00000006000cac82 */ /* 0x000fe20008000000 */
[----:B------:R-:W-:Y:S02]  /*0a80*/  @!UP2 UMOV UR14, UR7 ;  /* 0x00000007000eac82 */ /* 0x000fe40008000000 */
[----:B------:R-:W-:Y:S02]  /*0a90*/  UIADD3 UR41, UR39, UR41, URZ ;  /* 0x0000002927297290 */ /* 0x000fe4000fffe03f */
[----:B------:R-:W-:-:S04]  /*0aa0*/  UIADD3 UR6, UP1, UR12, UR38, URZ ;  /* 0x000000260c067290 */ /* 0x000fc8000ff3e03f */
[----:B------:R-:W-:Y:S02]  /*0ab0*/  UIADD3.X UR7, UR14, UR41, URZ, UP1, !UPT ;  /* 0x000000290e077290 */ /* 0x000fe40008ffe43f */
[----:B------:R-:W-:Y:S02]  /*0ac0*/  USEL UR6, UR6, UR12, !UP0 ;  /* 0x0000000c06067287 */ /* 0x000fe4000c000000 */
[----:B------:R-:W-:-:S04]  /*0ad0*/  USEL UR7, UR7, UR14, !UP0 ;  /* 0x0000000e07077287 */ /* 0x000fc8000c000000 */
[----:B0-----:R-:W-:Y:S01]  /*0ae0*/  ISETP.LE.U32.AND P0, PT, R6, UR6, PT ;  /* 0x0000000606007c0c */ /* 0x001fe2000bf03070 */
[----:B------:R-:W-:Y:S02]  /*0af0*/  IMAD.U32 R16, RZ, RZ, UR6 ;  /* 0x00000006ff107e24 */ /* 0x000fe4000f8e00ff */
[----:B------:R-:W-:Y:S02]  /*0b00*/  IMAD.U32 R2, RZ, RZ, UR7 ;  /* 0x00000007ff027e24 */ /* 0x000fe4000f8e00ff */
[----:B------:R-:W-:-:S03]  /*0b10*/  IMAD.U32 R17, RZ, RZ, UR7 ;  /* 0x00000007ff117e24 */ /* 0x000fc6000f8e00ff */
[----:B------:R-:W-:Y:S01]  /*0b20*/  ISETP.GE.U32.AND.EX P0, PT, R2, R7, PT, P0 ;  /* 0x000000070200720c */ /* 0x000fe20003f06100 */
[----:B------:R-:W-:-:S12]  /*0b30*/  IMAD.MOV.U32 R2, RZ, RZ, -0x1 ;  /* 0xffffffffff027424 */ /* 0x000fd800078e00ff */
[----:B------:R-:W-:Y:S05]  /*0b40*/  @P0 BRA `(.L_x_9) ;  /* 0x00000004008c0947 */ /* 0x000fea0003800000 */
[----:B------:R-:W-:Y:S01]  /*0b50*/  I2FP.F32.U32 R2, UR4 ;  /* 0x0000000400027c45 */ /* 0x000fe20008201000 */
[----:B------:R-:W-:Y:S01]  /*0b60*/  ULDC.64 UR16, c[0x0][0x628] ;  /* 0x00018a0000107ab9 */ /* 0x000fe20000000a00 */
[----:B------:R-:W-:Y:S01]  /*0b70*/  ULDC UR6, c[0x0][0x150] ;  /* 0x0000540000067ab9 */ /* 0x000fe20000000800 */
[----:B------:R-:W-:Y:S01]  /*0b80*/  ISETP.NE.U32.AND P0, PT, RZ, UR16, PT ;  /* 0x00000010ff007c0c */ /* 0x000fe2000bf05070 */
[----:B------:R-:W-:Y:S01]  /*0b90*/  ULDC UR15, c[0x0][0x630] ;  /* 0x00018c00000f7ab9 */ /* 0x000fe20000000800 */
[----:B------:R-:W-:Y:S01]  /*0ba0*/  FMUL R2, R2, UR6 ;  /* 0x0000000602027c20 */ /* 0x000fe20008400000 */
[----:B------:R-:W-:Y:S01]  /*0bb0*/  R2UR UR19, R16 ;  /* 0x00000000101372ca */ /* 0x000fe200000e0000 */
[----:B------:R-:W-:Y:S01]  /*0bc0*/  ULDC UR21, c[0x0][0x154] ;  /* 0x0000550000157ab9 */ /* 0x000fe20000000800 */
[----:B------:R-:W-:Y:S01]  /*0bd0*/  ISETP.NE.AND.EX P0, PT, RZ, UR17, PT, P0 ;  /* 0x00000011ff007c0c */ /* 0x000fe2000bf05300 */
[----:B------:R0:W1:Y:S01]  /*0be0*/  F2I.U32.TRUNC.NTZ R5, R2 ;  /* 0x0000000200057305 */ /* 0x000062000020f000 */
[----:B------:R-:W-:-:S02]  /*0bf0*/  R2UR UR20, R17 ;  /* 0x00000000111472ca */ /* 0x000fc400000e0000 */
[----:B------:R-:W-:Y:S02]  /*0c00*/  R2UR UR6, R16 ;  /* 0x00000000100672ca */ /* 0x000fe400000e0000 */
[----:B------:R-:W-:-:S07]  /*0c10*/  R2UR UR7, R17 ;  /* 0x00000000110772ca */ /* 0x000fce00000e0000 */
[----:B0-----:R-:W-:Y:S08]  /*0c20*/  @!P0 BRA `(.L_x_10) ;  /* 0x0000000000308947 */ /* 0x001ff00003800000 */
[----:B------:R-:W-:Y:S01]  /*0c30*/  R2UR UR6, R16 ;  /* 0x00000000100672ca */ /* 0x000fe200000e0000 */
[----:B------:R-:W-:Y:S01]  /*0c40*/  ULDC UR12, c[0x0][0x634] ;  /* 0x00018d00000c7ab9 */ /* 0x000fe20000000800 */
[----:B------:R-:W-:-:S11]  /*0c50*/  R2UR UR14, R17 ;  /* 0x00000000110e72ca */ /* 0x000fd600000e0000 */
[----:B------:R-:W-:-:S04]  /*0c60*/  UIADD3 UR12, UP1, UR6, UR12, URZ ;  /* 0x0000000c060c7290 */ /* 0x000fc8000ff3e03f */
[----:B------:R-:W-:-:S04]  /*0c70*/  UIADD3.X UR14, URZ, UR14, URZ, UP1, !UPT ;  /* 0x0000000e3f0e7290 */ /* 0x000fc80008ffe43f */
[----:B------:R-:W-:-:S04]  /*0c80*/  UIMAD.WIDE.U32 UR6, UR14, UR16, URZ ;  /* 0x000000100e0672a5 */ /* 0x000fc8000f8e003f */
[----:B------:R-:W-:Y:S02]  /*0c90*/  UIMAD.WIDE.U32 UR10, UP1, UR12, UR17, UR6 ;  /* 0x000000110c0a72a5 */ /* 0x000fe4000f820006 */
[----:B------:R-:W-:Y:S02]  /*0ca0*/  UIMAD.WIDE.U32 UR6, UR12, UR16, URZ ;  /* 0x000000100c0672a5 */ /* 0x000fe4000f8e003f */
[----:B------:R-:W-:Y:S02]  /*0cb0*/  UIADD3.X UR13, URZ, URZ, URZ, UP1, !UPT ;  /* 0x0000003f3f0d7290 */ /* 0x000fe40008ffe43f */
[----:B------:R-:W-:Y:S01]  /*0cc0*/  UIADD3 URZ, UP1, UR7, UR10, URZ ;  /* 0x0000000a073f7290 */ /* 0x000fe2000ff3e03f */
[----:B------:R-:W-:-:S03]  /*0cd0*/  UMOV UR12, UR11 ;  /* 0x0000000b000c7c82 */ /* 0x000fc60008000000 */
[----:B------:R-:W-:-:S12]  /*0ce0*/  UIMAD.WIDE.U32.X UR6, UR14, UR17, UR12, UP1 ;  /* 0x000000110e0672a5 */ /* 0x000fd800088e040c */
.L_x_10:
[----:B------:R-:W-:Y:S01]  /*0cf0*/  USHF.R.U64 UR5, UR6, UR15, UR7 ;  /* 0x0000000f06057299 */ /* 0x000fe20008001207 */
[----:B------:R-:W-:Y:S01]  /*0d00*/  I2FP.F32.U32 R2, UR9 ;  /* 0x0000000900027c45 */ /* 0x000fe20008201000 */
[----:B------:R-:W-:Y:S01]  /*0d10*/  USHF.R.U32.HI UR6, URZ, UR15, UR7 ;  /* 0x0000000f3f067299 */ /* 0x000fe20008011607 */
[----:B-1----:R-:W-:Y:S01]  /*0d20*/  R2UR UR14, R5 ;  /* 0x00000000050e72ca */ /* 0x002fe200000e0000 */
[----:B------:R-:W-:Y:S02]  /*0d30*/  UIADD3 UR17, UP1, URZ, -UR5, URZ ;  /* 0x800000053f117290 */ /* 0x000fe4000ff3e03f */
[----:B------:R-:W-:Y:S01]  /*0d40*/  FMUL R2, R2, UR21 ;  /* 0x0000001502027c20 */ /* 0x000fe20008400000 */
[----:B------:R-:W-:Y:S01]  /*0d50*/  ULDC.64 UR10, c[0x0][0x620] ;  /* 0x00018800000a7ab9 */ /* 0x000fe20000000a00 */
[----:B------:R-:W-:Y:S01]  /*0d60*/  UIADD3.X UR6, URZ, ~UR6, URZ, UP1, !UPT ;  /* 0x800000063f067290 */ /* 0x000fe20008ffe43f */
[----:B------:R-:W-:Y:S01]  /*0d70*/  UMOV UR12, UR19 ;  /* 0x00000013000c7c82 */ /* 0x000fe20008000000 */
[----:B------:R-:W-:-:S02]  /*0d80*/  UMOV UR13, UR20 ;  /* 0x00000014000d7c82 */ /* 0x000fc40008000000 */
[----:B------:R-:W-:Y:S01]  /*0d90*/  UIMAD UR6, UR6, UR10, URZ ;  /* 0x0000000a060672a4 */ /* 0x000fe2000f8e023f */
[----:B------:R-:W0:Y:S01]  /*0da0*/  F2I.U32.TRUNC.NTZ R2, R2 ;  /* 0x0000000200027305 */ /* 0x000e22000020f000 */
[----:B------:R-:W-:Y:S02]  /*0db0*/  UIMAD.WIDE.U32 UR12, UR17, UR10, UR12 ;  /* 0x0000000a110c72a5 */ /* 0x000fe4000f8e000c */
[----:B------:R-:W-:Y:S01]  /*0dc0*/  UIMAD UR17, UR17, UR11, UR6 ;  /* 0x0000000b111172a4 */ /* 0x000fe2000f8e0206 */
[----:B------:R-:W-:Y:S01]  /*0dd0*/  ULDC UR24, c[0x0][0x658] ;  /* 0x0001960000187ab9 */ /* 0x000fe20000000800 */
[----:B------:R-:W-:Y:S02]  /*0de0*/  UMOV UR22, 0xffffffff ;  /* 0xffffffff00167882 */ /* 0x000fe40000000000 */
[----:B------:R-:W-:Y:S01]  /*0df0*/  UIADD3 UR17, UR13, UR17, URZ ;  /* 0x000000110d117290 */ /* 0x000fe2000fffe03f */
[----:B------:R-:W-:Y:S01]  /*0e00*/  ULDC UR19, c[0x0][0x618] ;  /* 0x0001860000137ab9 */ /* 0x000fe20000000800 */
[----:B------:R-:W-:Y:S01]  /*0e10*/  ULDC.64 UR6, c[0x0][0x640] ;  /* 0x0001900000067ab9 */ /* 0x000fe20000000a00 */
[----:B------:R-:W-:Y:S01]  /*0e20*/  USHF.L.U32 UR13, UR22, UR24, URZ ;  /* 0x00000018160d7299 */ /* 0x000fe2000800063f */
[----:B------:R-:W-:Y:S01]  /*0e30*/  ISETP.NE.U32.AND P0, PT, RZ, UR6, PT ;  /* 0x00000006ff007c0c */ /* 0x000fe2000bf05070 */
[----:B------:R-:W-:-:S02]  /*0e40*/  USHF.R.U64 UR22, UR12, UR19, UR17 ;  /* 0x000000130c167299 */ /* 0x000fc40008001211 */
[----:B------:R-:W-:Y:S01]  /*0e50*/  USHF.R.U32.HI UR12, URZ, UR19, UR17 ;  /* 0x000000133f0c7299 */ /* 0x000fe20008011611 */
[----:B0-----:R-:W-:Y:S01]  /*0e60*/  R2UR UR16, R2 ;  /* 0x00000000021072ca */ /* 0x001fe200000e0000 */
[----:B------:R-:W-:Y:S01]  /*0e70*/  ULDC UR21, c[0x0][0x608] ;  /* 0x0001820000157ab9 */ /* 0x000fe20000000800 */
[----:B------:R-:W-:Y:S01]  /*0e80*/  ISETP.NE.AND.EX P0, PT, RZ, UR7, PT, P0 ;  /* 0x00000007ff007c0c */ /* 0x000fe2000bf05300 */
[----:B------:R-:W-:Y:S02]  /*0e90*/  USHF.R.U64 UR26, UR22, UR21, UR12 ;  /* 0x00000015161a7299 */ /* 0x000fe4000800120c */
[----:B------:R-:W-:Y:S01]  /*0ea0*/  USHF.R.U32.HI UR12, URZ, UR21, UR12 ;  /* 0x000000153f0c7299 */ /* 0x000fe2000801160c */
[----:B------:R-:W-:Y:S01]  /*0eb0*/  UMOV UR20, 0x1 ;  /* 0x0000000100147882 */ /* 0x000fe20000000000 */
[----:B------:R-:W-:Y:S02]  /*0ec0*/  UIADD3 UR14, -UR14, URZ, URZ ;  /* 0x0000003f0e0e7290 */ /* 0x000fe4000fffe13f */
[----:B------:R-:W-:-:S02]  /*0ed0*/  USHF.R.U64 UR27, UR26, UR24, UR12 ;  /* 0x000000181a1b7299 */ /* 0x000fc4000800120c */
[----:B------:R-:W-:Y:S01]  /*0ee0*/  USHF.L.U32 UR19, UR20, UR24, URZ ;  /* 0x0000001814137299 */ /* 0x000fe2000800063f */
[----:B------:R-:W-:Y:S01]  /*0ef0*/  ULDC UR15, c[0x0][0x144] ;  /* 0x00005100000f7ab9 */ /* 0x000fe20000000800 */
[----:B------:R-:W-:Y:S01]  /*0f00*/  ULDC UR10, c[0x0][0x600] ;  /* 0x00018000000a7ab9 */ /* 0x000fe20000000800 */
[----:B------:R-:W-:Y:S02]  /*0f10*/  ULOP3.LUT UR20, URZ, UR13, URZ, 0x33, !UPT ;  /* 0x0000000d3f147292 */ /* 0x000fe4000f8e333f */
[----:B------:R-:W-:Y:S02]  /*0f20*/  USHF.R.U32.HI UR13, URZ, UR24, UR12 ;  /* 0x000000183f0d7299 */ /* 0x000fe4000801160c */
[----:B------:R-:W-:Y:S02]  /*0f30*/  UIADD3 UR11, UR10, -0x1, URZ ;  /* 0xffffffff0a0b7890 */ /* 0x000fe4000fffe03f */
[----:B------:R-:W-:Y:S02]  /*0f40*/  UIADD3 UR23, -UR16, URZ, URZ ;  /* 0x0000003f10177290 */ /* 0x000fe4000fffe13f */
[----:B------:R-:W-:Y:S01]  /*0f50*/  UIMAD UR4, UR15, UR14, UR4 ;  /* 0x0000000e0f0472a4 */ /* 0x000fe2000f8e0204 */
[----:B------:R-:W-:Y:S01]  /*0f60*/  ULDC UR28, c[0x0][0x148] ;  /* 0x00005200001c7ab9 */ /* 0x000fe20000000800 */
[----:B------:R-:W-:Y:S01]  /*0f70*/  ULDC UR24, c[0x0][0x648] ;  /* 0x0001920000187ab9 */ /* 0x000fe20000000800 */
[----:B------:R-:W-:Y:S01]  /*0f80*/  ULDC UR25, c[0x0][0x638] ;  /* 0x00018e0000197ab9 */ /* 0x000fe20000000800 */
[----:B------:R-:W-:Y:S01]  /*0f90*/  UMOV UR12, UR27 ;  /* 0x0000001b000c7c82 */ /* 0x000fe20008000000 */
[----:B------:R-:W-:Y:S07]  /*0fa0*/  @!P0 BRA `(.L_x_11) ;  /* 0x0000000000308947 */ /* 0x000fee0003800000 */
[----:B------:R-:W-:Y:S02]  /*0fb0*/  ULDC UR16, c[0x0][0x64c] ;  /* 0x0001930000107ab9 */ /* 0x000fe40000000800 */
        /* <DEDUP_REMOVED lines=8> */
[----:B------:R-:W-:-:S07]  /*1040*/  UIMAD.WIDE.U32.X UR6, UR21, UR7, UR16, UP1 ;  /* 0x00000007150672a5 */ /* 0x000fce00088e0410 */
[----:B------:R-:W-:Y:S01]  /*1050*/  UMOV UR12, UR6 ;  /* 0x00000006000c7c82 */ /* 0x000fe20008000000 */
[----:B------:R-:W-:-:S05]  /*1060*/  UMOV UR13, UR7 ;  /* 0x00000007000d7c82 */ /* 0x000fca0008000000 */
.L_x_11:
[----:B------:R-:W-:Y:S01]  /*1070*/  UISETP.NE.AND UP1, UPT, UR40, URZ, UPT ;  /* 0x0000003f2800728c */ /* 0x000fe2000bf25270 */
[----:B------:R-:W-:Y:S01]  /*1080*/  IMAD.MOV.U32 R5, RZ, RZ, 0x1 ;  /* 0x00000001ff057424 */ /* 0x000fe200078e00ff */
[----:B------:R-:W-:Y:S01]  /*1090*/  USHF.R.U64 UR6, UR12, UR24, UR13 ;  /* 0x000000180c067299 */ /* 0x000fe2000800120d */
[----:B------:R-:W-:Y:S01]  /*10a0*/  IMAD.U32 R19, RZ, RZ, UR5 ;  /* 0x00000005ff137e24 */ /* 0x000fe2000f8e00ff */
[----:B------:R-:W-:Y:S02]  /*10b0*/  ULOP3.LUT UR20, UR26, UR20, URZ, 0xc0, !UPT ;  /* 0x000000141a147292 */ /* 0x000fe4000f8ec03f */
[----:B------:R-:W-:Y:S02]  /*10c0*/  UIADD3 UR7, -UR6, URZ, URZ ;  /* 0x0000003f06077290 */ /* 0x000fe4000fffe13f */
[----:B------:R-:W-:Y:S02]  /*10d0*/  UIMAD UR19, UR19, UR6, UR20 ;  /* 0x00000006131372a4 */ /* 0x000fe4000f8e0214 */
[----:B------:R-:W-:-:S02]  /*10e0*/  ULOP3.LUT UR11, UR22, UR11, URZ, 0xc0, !UPT ;  /* 0x0000000b160b7292 */ /* 0x000fc4000f8ec03f */
[----:B------:R-:W-:Y:S02]  /*10f0*/  @UP1 UIMAD UR4, UR28, UR23, UR9 ;  /* 0x000000171c0412a4 */ /* 0x000fe4000f8e0209 */
[----:B------:R-:W-:-:S03]  /*1100*/  UIMAD UR6, UR7, UR25, UR27 ;  /* 0x00000019070672a4 */ /* 0x000fc6000f8e021b */
[----:B------:R-:W-:Y:S01]  /*1110*/  ULDC UR7, c[0x0][0x610] ;  /* 0x0001840000077ab9 */ /* 0x000fe20000000800 */
[----:B------:R-:W-:Y:S02]  /*1120*/  UIMAD UR6, UR6, UR10, UR11 ;  /* 0x0000000a060672a4 */ /* 0x000fe4000f8e020b */
[----:B------:R-:W-:-:S04]  /*1130*/  UIMAD UR4, UR19, UR7, UR4 ;  /* 0x00000007130472a4 */ /* 0x000fc8000f8e0204 */
[----:B------:R-:W-:Y:S02]  /*1140*/  USEL UR7, UR6, UR4, !UP1 ;  /* 0x0000000406077287 */ /* 0x000fe4000c800000 */
[----:B------:R-:W-:-:S04]  /*1150*/  USEL UR4, UR4, UR6, !UP1 ;  /* 0x0000000604047287 */ /* 0x000fc8000c800000 */
[----:B------:R-:W-:Y:S02]  /*1160*/  IMAD.U32 R2, RZ, RZ, UR7 ;  /* 0x00000007ff027e24 */ /* 0x000fe4000f8e00ff */
[----:B------:R-:W-:-:S07]  /*1170*/  IMAD.U32 R18, RZ, RZ, UR4 ;  /* 0x00000004ff127e24 */ /* 0x000fce000f8e00ff */
.L_x_9:
[----:B------:R-:W-:Y:S02]  /*1180*/  ULDC UR4, c[0x0][0x28c] ;  /* 0x0000a30000047ab9 */ /* 0x000fe40000000800 */
[----:B------:R-:W-:-:S04]  /*1190*/  UIADD3 UR4, UR4, 0x7f, URZ ;  /* 0x0000007f04047890 */ /* 0x000fc8000fffe03f */
[----:B------:R-:W-:-:S04]  /*11a0*/  USHF.R.S32.HI UR5, URZ, 0x1f, UR4 ;  /* 0x0000001f3f057899 */ /* 0x000fc80008011404 */
[----:B------:R-:W-:-:S04]  /*11b0*/  ULEA.HI UR5, UR5, UR4, URZ, 0x7 ;  /* 0x0000000405057291 */ /* 0x000fc8000f8f383f */
[----:B------:R-:W-:Y:S01]  /*11c0*/  USHF.R.S32.HI UR37, URZ, 0x7, UR5 ;  /* 0x000000073f257899 */ /* 0x000fe20008011405 */
[----:B------:R-:W-:Y:S11]  /*11d0*/  @!P1 BRA `(.L_x_12) ;  /* 0x0000009400d49947 */ /* 0x000ff60003800000 */
[----:B------:R-:W-:-:S06]  /*11e0*/  UISETP.GT.U32.AND UP1, UPT, UR18, 0x1, UPT ;  /* 0x000000011200788c */ /* 0x000fcc000bf24070 */
[----:B------:R-:W-:-:S13]  /*11f0*/  PLOP3.LUT P0, PT, PT, PT, UP1, 0x80, 0x0 ;  /* 0x000000000000781c */ /* 0x000fda0003f0f018 */
[----:B------:R-:W-:Y:S05]  /*1200*/  @P0 EXIT ;  /* 0x000000000000094d */ /* 0x000fea0003800000 */
.L_x_13:
[----:B------:R-:W-:-:S08]  /*1210*/  NOP ;  /* 0x0000000000007918 */ /* 0x000fd00000000000 */
[----:B------:R-:W0:Y:S02]  /*1220*/  USETMAXREG.TRY_ALLOC.CTAPOOL UP1, 0xe8 ;  /* 0x000000e8000079c8 */ /* 0x000e240008020600 */
[----:B0-----:R-:W-:-:S13]  /*1230*/  PLOP3.LUT P0, PT, PT, PT, UP1, 0x80, 0x0 ;  /* 0x000000000000781c */ /* 0x001fda0003f0f018 */
[----:B------:R-:W-:Y:S05]  /*1240*/  @!P0 BRA `(.L_x_13) ;  /* 0xfffffffc00f08947 */ /* 0x000fea000383ffff */
[----:B------:R-:W-:-:S13]  /*1250*/  LOP3.LUT P0, RZ, R5, 0xff, RZ, 0xc0, !PT ;  /* 0x000000ff05ff7812 */ /* 0x000fda000780c0ff */
[----:B------:R-:W-:Y:S05]  /*1260*/  @!P0 EXIT ;  /* 0x000000000000894d */ /* 0x000fea0003800000 */
[----:B------:R-:W0:Y:S01]  /*1270*/  S2UR UR5, SR_CgaCtaId ;  /* 0x00000000000579c3 */ /* 0x000e220000008800 */
[----:B------:R-:W-:Y:S01]  /*1280*/  VIADD R6, R0, 0xffffffff ;  /* 0xffffffff00067836 */ /* 0x000fe20000000000 */
[----:B------:R-:W-:Y:S01]  /*1290*/  SHF.R.S32.HI R4, RZ, 0x1f, R3 ;  /* 0x0000001fff047819 */ /* 0x000fe20000011403 */
[----:B------:R-:W-:Y:S01]  /*12a0*/  UMOV UR43, 0x400 ;  /* 0x00000400002b7882 */ /* 0x000fe20000000000 */
[----:B------:R-:W-:Y:S02]  /*12b0*/  USHF.R.U32.HI UR4, URZ, 0x1, UR37 ;  /* 0x000000013f047899 */ /* 0x000fe40008011625 */
[----:B------:R-:W-:Y:S01]  /*12c0*/  R2UR UR45, R6 ;  /* 0x00000000062d72ca */ /* 0x000fe200000e0000 */
[----:B------:R-:W-:Y:S01]  /*12d0*/  ULOP3.LUT UR44, UR37, 0x1, URZ, 0xc0, !UPT ;  /* 0x00000001252c7892 */ /* 0x000fe2000f8ec03f */
[CC--:B------:R-:W-:Y:S01]  /*12e0*/  LEA.HI R0, R4.reuse, R3.reuse, RZ, 0x2 ;  /* 0x0000000304007211 */ /* 0x0c0fe200078f10ff */
[----:B------:R-:W-:Y:S01]  /*12f0*/  UISETP.LT.AND UP1, UPT, UR37, 0x1, UPT ;  /* 0x000000012500788c */ /* 0x000fe2000bf21270 */
[----:B------:R-:W-:Y:S01]  /*1300*/  LEA.HI R4, R4, R3, RZ, 0x5 ;  /* 0x0000000304047211 */ /* 0x000fe200078f28ff */
[----:B------:R-:W-:Y:S01]  /*1310*/  ULOP3.LUT UR4, UR4, 0x1, URZ, 0xc0, !UPT ;  /* 0x0000000104047892 */ /* 0x000fe2000f8ec03f */
[--C-:B------:R-:W-:Y:S01]  /*1320*/  SHF.R.S32.HI R152, RZ, 0x2, R0.reuse ;  /* 0x00000002ff987819 */ /* 0x100fe20000011400 */
[----:B------:R-:W-:Y:S01]  /*1330*/  ULDC UR6, c[0x0][0x284] ;  /* 0x0000a10000067ab9 */ /* 0x000fe20000000800 */
[----:B------:R-:W-:Y:S01]  /*1340*/  SHF.R.S32.HI R5, RZ, 0x1f, R0 ;  /* 0x0000001fff057819 */ /* 0x000fe20000011400 */
[----:B------:R-:W-:Y:S01]  /*1350*/  USEL UR44, UR44, URZ, !UP0 ;  /* 0x0000003f2c2c7287 */ /* 0x000fe2000c000000 */
[----:B------:R-:W-:Y:S01]  /*1360*/  LOP3.LUT R154, R0, 0xfffffffc, RZ, 0xc0, !PT ;  /* 0xfffffffc009a7812 */ /* 0x000fe200078ec0ff */
[----:B------:R-:W-:Y:S01]  /*1370*/  USEL UR47, UR37, 0x1, UP1 ;  /* 0x00000001252f7887 */ /* 0x000fe20008800000 */
[----:B------:R-:W-:Y:S01]  /*1380*/  LEA.HI R5, R5, R152, RZ, 0x3 ;  /* 0x0000009805057211 */ /* 0x000fe200078f18ff */
[----:B------:R-:W-:Y:S01]  /*1390*/  USHF.L.U32 UR45, UR45, 0x3, URZ ;  /* 0x000000032d2d7899 */ /* 0x000fe2000800063f */
[----:B------:R-:W-:Y:S01]  /*13a0*/  ISETP.NE.AND P0, PT, R6, RZ, PT ;  /* 0x000000ff0600720c */ /* 0x000fe20003f05270 */
[----:B------:R-:W-:Y:S01]  /*13b0*/  UISETP.EQ.U32.AND UP0, UPT, UR4, 0x1, !UP0 ;  /* 0x000000010400788c */ /* 0x000fe2000c702070 */
[----:B------:R-:W-:Y:S01]  /*13c0*/  LOP3.LUT R5, R5, 0xfffffff8, RZ, 0xc0, !PT ;  /* 0xfffffff805057812 */ /* 0x000fe200078ec0ff */
[----:B------:R-:W-:Y:S01]  /*13d0*/  IMAD.IADD R154, R3, 0x1, -R154 ;  /* 0x00000001039a7824 */ /* 0x000fe200078e0a9a */
[----:B0-----:R-:W-:Y:S01]  /*13e0*/  ULEA UR43, UR5, UR43, 0x18 ;  /* 0x0000002b052b7291 */ /* 0x001fe2000f8ec03f */
[----:B------:R-:W-:Y:S01]  /*13f0*/  IMAD.U32 R156, RZ, RZ, UR45 ;  /* 0x0000002dff9c7e24 */ /* 0x000fe2000f8e00ff */
[----:B------:R-:W-:Y:S01]  /*1400*/  SEL R166, RZ, 0x1, P0 ;  /* 0x00000001ffa67807 */ /* 0x000fe20000000000 */
[----:B------:R-:W-:Y:S01]  /*1410*/  IMAD.IADD R152, R152, 0x1, -R5 ;  /* 0x0000000198987824 */ /* 0x000fe200078e0a05 */
[----:B------:R-:W-:Y:S01]  /*1420*/  UIADD3 UR46, UR43, 0x30, URZ ;  /* 0x000000302b2e7890 */ /* 0x000fe2000fffe03f */
[----:B------:R-:W-:Y:S01]  /*1430*/  SHF.R.S32.HI R5, RZ, 0x5, R4 ;  /* 0x00000005ff057819 */ /* 0x000fe20000011404 */
[----:B------:R-:W-:Y:S01]  /*1440*/  ULOP3.LUT UR36, UR42, 0x1, URZ, 0xfc, !UPT ;  /* 0x000000012a247892 */ /* 0x000fe2000f8efc3f */
[C---:B------:R-:W-:Y:S01]  /*1450*/  LOP3.LUT R158, R156.reuse, 0x8, RZ, 0xc0, !PT ;  /* 0x000000089c9e7812 */ /* 0x040fe200078ec0ff */
[----:B------:R-:W-:Y:S01]  /*1460*/  UIADD3 UR47, -UR47, UR37, URZ ;  /* 0x000000252f2f7290 */ /* 0x000fe2000fffe13f */
[--C-:B------:R-:W-:Y:S01]  /*1470*/  SHF.R.S32.HI R153, RZ, 0x1f, R152.reuse ;  /* 0x0000001fff997819 */ /* 0x100fe20000011498 */
[C-C-:B------:R-:W-:Y:S01]  /*1480*/  IMAD R159, R5.reuse, -0x10, -R152.reuse ;  /* 0xfffffff0059f7824 */ /* 0x140fe200078e0a98 */
[----:B------:R-:W-:Y:S01]  /*1490*/  LOP3.LUT R156, R156, 0x8, RZ, 0xc, !PT ;  /* 0x000000089c9c7812 */ /* 0x000fe200078e0cff */
[----:B------:R-:W-:Y:S01]  /*14a0*/  IMAD.U32 R155, RZ, RZ, UR46 ;  /* 0x0000002eff9b7e24 */ /* 0x000fe2000f8e00ff */
[----:B------:R-:W-:Y:S01]  /*14b0*/  LOP3.LUT R158, R158, 0x18, RZ, 0x3c, !PT ;  /* 0x000000189e9e7812 */ /* 0x000fe200078e3cff */
[----:B------:R-:W-:Y:S01]  /*14c0*/  IMAD.WIDE R152, R5, 0x10, R152 ;  /* 0x0000001005987825 */ /* 0x000fe200078e0298 */
[----:B------:R-:W-:-:S03]  /*14d0*/  USEL UR48, URZ, 0x1, !UP0 ;  /* 0x000000013f307887 */ /* 0x000fc6000c000000 */
[----:B------:R-:W-:Y:S02]  /*14e0*/  VIADD R157, R155, UR45 ;  /* 0x0000002d9b9d7c36 */ /* 0x000fe40008000000 */
[----:B------:R-:W-:-:S07]  /*14f0*/  VIADD R159, R159, UR6 ;  /* 0x000000069f9f7c36 */ /* 0x000fce0008000000 */
.L_x_289:
[----:B------:R-:W-:Y:S01]  /*1500*/  SHF.L.U32 R0, R166, 0x1f, RZ ;  /* 0x0000001fa6007819 */ /* 0x000fe200000006ff */
[----:B------:R-:W-:Y:S02]  /*1510*/  ULDC UR4, c[0x0][0x28c] ;  /* 0x0000a30000047ab9 */ /* 0x000fe40000000800 */
[----:B------:R-:W-:Y:S01]  /*1520*/  ISETP.LT.AND P1, PT, RZ, UR4, PT ;  /* 0x00000004ff007c0c */ /* 0x000fe2000bf21270 */
[----:B------:R-:W0:Y:S02]  /*1530*/  SYNCS.PHASECHK.TRANS64.TRYWAIT P0, [R155+UR45], R0 ;  /* 0x000000009b0075a7 */ /* 0x000e24000800016d */
[----:B0-234-:R-:W-:Y:S10]  /*1540*/  @!P0 BRA `(.L_x_14) ;  /* 0x000000a000d48947 */ /* 0x01dff40003800000 */
.L_x_309:
[----:B------:R-:W-:Y:S05]  /*1550*/  @P1 BRA `(.L_x_15) ;  /* 0x0000000000401947 */ /* 0x000fea0003800000 */
[----:B0-----:R-:W-:Y:S01]  /*1560*/  MOV R0, 0x0 ;  /* 0x0000000000007802 */ /* 0x001fe20000000f00 */
[----:B------:R-:W-:Y:S01]  /*1570*/  ULDC.64 UR4, c[0x4][0x68] ;  /* 0x01001a0000047ab9 */ /* 0x000fe20000000a00 */
[----:B------:R-:W-:Y:S01]  /*1580*/  ULDC.64 UR6, c[0x4][0x8] ;  /* 0x0100020000067ab9 */ /* 0x000fe20000000a00 */
[----:B------:R-:W-:Y:S01]  /*1590*/  IMAD.U32 R4, RZ, RZ, UR4 ;  /* 0x00000004ff047e24 */ /* 0x000fe2000f8e00ff */
[----:B------:R0:W1:Y:S01]  /*15a0*/  LDC.64 R14, c[0x4][R0] ;  /* 0x01000000000e7b82 */ /* 0x0000620000000a00 */
[----:B------:R-:W-:Y:S01]  /*15b0*/  IMAD.U32 R5, RZ, RZ, UR5 ;  /* 0x00000005ff057e24 */ /* 0x000fe2000f8e00ff */
[----:B------:R-:W-:Y:S01]  /*15c0*/  ULDC.64 UR4, c[0x4][0x70] ;  /* 0x01001c0000047ab9 */ /* 0x000fe20000000a00 */
[----:B------:R-:W-:Y:S02]  /*15d0*/  IMAD.U32 R10, RZ, RZ, UR6 ;  /* 0x00000006ff0a7e24 */ /* 0x000fe4000f8e00ff */
[----:B------:R-:W-:Y:S02]  /*15e0*/  IMAD.U32 R6, RZ, RZ, UR4 ;  /* 0x00000004ff067e24 */ /* 0x000fe4000f8e00ff */
[----:B------:R-:W-:-:S02]  /*15f0*/  IMAD.U32 R7, RZ, RZ, UR5 ;  /* 0x00000005ff077e24 */ /* 0x000fc4000f8e00ff */
[----:B------:R-:W-:Y:S02]  /*1600*/  IMAD.U32 R11, RZ, RZ, UR7 ;  /* 0x00000007ff0b7e24 */ /* 0x000fe4000f8e00ff */
[----:B------:R-:W-:Y:S02]  /*1610*/  IMAD.MOV.U32 R8, RZ, RZ, 0x1e1 ;  /* 0x000001e1ff087424 */ /* 0x000fe400078e00ff */
[----:B------:R-:W-:Y:S02]  /*1620*/  IMAD.MOV.U32 R12, RZ, RZ, 0x1 ;  /* 0x00000001ff0c7424 */ /* 0x000fe400078e00ff */
[----:B0-----:R-:W-:-:S07]  /*1630*/  IMAD.MOV.U32 R13, RZ, RZ, RZ ;  /* 0x000000ffff0d7224 */ /* 0x001fce00078e00ff */
[----:B------:R-:W-:-:S07]  /*1640*/  LEPC R20, `(.L_x_15) ;  /* 0x000000001014794e */ /* 0x000fce0000000000 */
[----:B-1---5:R-:W-:Y:S05]  /*1650*/  CALL.ABS.NOINC R14 ;  /* 0x000000000e007343 */ /* 0x022fea0003c00000 */
.L_x_15:
[----:B0-----:R-:W-:-:S05]  /*1660*/  IMAD.U32 R0, RZ, RZ, UR36 ;  /* 0x00000024ff007e24 */ /* 0x001fca000f8e00ff */
[----:B------:R-:W-:-:S13]  /*1670*/  ISETP.NE.AND P0, PT, R0, 0x3, PT ;  /* 0x000000030000780c */ /* 0x000fda0003f05270 */
[----:B------:R-:W-:Y:S05]  /*1680*/  @!P0 BRA `(.L_x_16) ;  /* 0x0000000000048947 */ /* 0x000fea0003800000 */
[----:B------:R-:W-:Y:S01]  /*1690*/  BPT.TRAP 0x1 ;  /* 0x000000040000795c */ /* 0x000fe20000300000 */
.L_x_16:
[----:B------:R-:W-:Y:S02]  /*16a0*/  IMAD.U32 R3, RZ, RZ, UR44 ;  /* 0x0000002cff037e24 */ /* 0x000fe4000f8e00ff */
[----:B------:R-:W-:-:S03]  /*16b0*/  IMAD.U32 R0, RZ, RZ, UR48 ;  /* 0x00000030ff007e24 */ /* 0x000fc6000f8e00ff */
[----:B------:R-:W-:Y:S02]  /*16c0*/  LEA R3, R3, UR43, 0x3 ;  /* 0x0000002b03037c11 */ /* 0x000fe4000f8e18ff */
[----:B------:R-:W-:-:S04]  /*16d0*/  SHF.L.U32 R0, R0, 0x1f, RZ ;  /* 0x0000001f00007819 */ /* 0x000fc800000006ff */
[----:B------:R0:W1:Y:S01]  /*16e0*/  SYNCS.PHASECHK.TRANS64.TRYWAIT P1, [R3+URZ], R0 ;  /* 0x00000000030075a7 */ /* 0x000062000802017f */
[----:B------:R-:W-:Y:S05]  /*16f0*/  @!P0 BRA `(.L_x_17) ;  /* 0x0000000000048947 */ /* 0x000fea0003800000 */
[----:B------:R-:W-:Y:S01]  /*1700*/  BPT.TRAP 0x1 ;  /* 0x000000040000795c */ /* 0x000fe20000300000 */
.L_x_17:
[----:B------:R-:W-:-:S05]  /*1710*/  IMAD.U32 R4, RZ, RZ, UR47 ;  /* 0x0000002fff047e24 */ /* 0x000fca000f8e00ff */
[----:B------:R-:W-:Y:S01]  /*1720*/  ISETP.GE.AND P2, PT, R4, 0x1, PT ;  /* 0x000000010400780c */ /* 0x000fe20003f46270 */
[----:B-1----:R-:W-:-:S12]  /*1730*/  @P1 BRA `(.L_x_18) ;  /* 0x0000000000081947 */ /* 0x002fd80003800000 */
[----:B------:R-:W1:Y:S02]  /*1740*/  SYNCS.PHASECHK.TRANS64.TRYWAIT P1, [R3+URZ], R0 ;  /* 0x00000000030075a7 */ /* 0x000e64000802017f */
[----:B-1----:R-:W-:Y:S05]  /*1750*/  @!P1 BRA `(.L_x_19) ;  /* 0x000000a000649947 */ /* 0x002fea0003800000 */
.L_x_18:
[----:B------:R-:W-:Y:S05]  /*1760*/  WARPSYNC.ALL ;  /* 0x0000000000007948 */ /* 0x000fea0003800000 */
[----:B------:R-:W-:Y:S01]  /*1770*/  UIADD3 UR4, UR43, 0x100, URZ ;  /* 0x000001002b047890 */ /* 0x000fe2000fffe03f */
[----:B------:R-:W-:Y:S01]  /*1780*/  WARPGROUP.ARRIVE ;  /* 0x00000000000079c5 */ /* 0x000fe20000000000 */
[----:B------:R-:W-:Y:S02]  /*1790*/  UIADD3 UR5, UR43, 0x8100, URZ ;  /* 0x000081002b057890 */ /* 0x000fe4000fffe03f */
[----:B------:R-:W-:Y:S02]  /*17a0*/  USHF.R.U32.HI UR4, URZ, 0x4, UR4 ;  /* 0x000000043f047899 */ /* 0x000fe40008011604 */
[----:B------:R-:W-:-:S02]  /*17b0*/  USHF.R.U32.HI UR5, URZ, 0x4, UR5 ;  /* 0x000000043f057899 */ /* 0x000fc40008011605 */
[----:B------:R-:W-:Y:S02]  /*17c0*/  ULOP3.LUT UR4, UR4, 0x3fff, URZ, 0xc0, !UPT ;  /* 0x00003fff04047892 */ /* 0x000fe4000f8ec03f */
[----:B------:R-:W-:Y:S02]  /*17d0*/  ULOP3.LUT UR5, UR5, 0x3fff, URZ, 0xc0, !UPT ;  /* 0x00003fff05057892 */ /* 0x000fe4000f8ec03f */
[----:B------:R-:W-:Y:S02]  /*17e0*/  ULOP3.LUT UR4, UR4, 0x10000, URZ, 0xfc, !UPT ;  /* 0x0001000004047892 */ /* 0x000fe4000f8efc3f */
[----:B------:R-:W-:Y:S02]  /*17f0*/  ULOP3.LUT UR5, UR5, 0x10000, URZ, 0xfc, !UPT ;  /* 0x0001000005057892 */ /* 0x000fe4000f8efc3f */
[----:B------:R-:W-:Y:S02]  /*1800*/  ULEA UR7, UR44, UR4, 0xa ;  /* 0x000000042c077291 */ /* 0x000fe4000f8e503f */
[----:B------:R-:W-:Y:S01]  /*1810*/  ULEA UR6, UR44, UR5, 0xc ;  /* 0x000000052c067291 */ /* 0x000fe2000f8e603f */
[----:B------:R-:W-:Y:S01]  /*1820*/  UMOV UR9, 0x40000040 ;  /* 0x4000004000097882 */ /* 0x000fe20000000000 */
[----:B------:R-:W-:-:S03]  /*1830*/  UMOV UR11, 0x40000040 ;  /* 0x40000040000b7882 */ /* 0x000fc60000000000 */
[----:B------:R-:W-:Y:S02]  /*1840*/  UMOV UR8, UR7 ;  /* 0x0000000700087c82 */ /* 0x000fe40008000000 */
[----:B------:R-:W-:Y:S02]  /*1850*/  UMOV UR10, UR6 ;  /* 0x00000006000a7c82 */ /* 0x000fe40008000000 */
[----:B------:R-:W-:Y:S01]  /*1860*/  HGMMA.64x256x16.F32 R24, gdesc[UR8], RZ, !UPT, gsb0 ;  /* 0x03e00000081879f0 */ /* 0x000fe2000c0008ff */
[----:B------:R-:W-:Y:S02]  /*1870*/  UIADD3 UR8, UR7, 0x2, URZ ;  /* 0x0000000207087890 */ /* 0x000fe4000fffe03f */
[----:B------:R-:W-:Y:S01]  /*1880*/  UIADD3 UR10, UR6, 0x2, URZ ;  /* 0x00000002060a7890 */ /* 0x000fe2000fffe03f */
[----:B------:R-:W-:Y:S01]  /*1890*/  UMOV UR9, 0x40000040 ;  /* 0x4000004000097882 */ /* 0x000fe20000000000 */
[----:B------:R-:W-:Y:S01]  /*18a0*/  UMOV UR11, 0x40000040 ;  /* 0x40000040000b7882 */ /* 0x000fe20000000000 */
[----:B------:R-:W-:-:S02]  /*18b0*/  WARPGROUP.DEPBAR.LE gsb0, 0x0 ;  /* 0x00008000000079c5 */ /* 0x000fc40000010000 */
[----:B------:R-:W-:-:S15]  /*18c0*/  WARPGROUP.ARRIVE ;  /* 0x00000000000079c5 */ /* 0x000fde0000000000 */
[----:B------:R-:W-:-:S05]  /*18d0*/  NOP ;  /* 0x0000000000007918 */ /* 0x000fca0000000000 */
[----:B------:R-:W-:Y:S01]  /*18e0*/  HGMMA.64x256x16.F32 R24, gdesc[UR8], R24, gsb0 ;  /* 0x03e00000081879f0 */ /* 0x000fe20008000818 */
[----:B------:R-:W-:Y:S02]  /*18f0*/  UIADD3 UR8, UR7, 0x4, URZ ;  /* 0x0000000407087890 */ /* 0x000fe4000fffe03f */
[----:B------:R-:W-:Y:S01]  /*1900*/  UIADD3 UR10, UR6, 0x4, URZ ;  /* 0x00000004060a7890 */ /* 0x000fe2000fffe03f */
[----:B------:R-:W-:Y:S01]  /*1910*/  UMOV UR9, 0x40000040 ;  /* 0x4000004000097882 */ /* 0x000fe20000000000 */
[----:B------:R-:W-:Y:S01]  /*1920*/  UMOV UR11, 0x40000040 ;  /* 0x40000040000b7882 */ /* 0x000fe20000000000 */
[----:B------:R-:W-:Y:S02]  /*1930*/  WARPGROUP.DEPBAR.LE gsb0, 0x0 ;  /* 0x00008000000079c5 */ /* 0x000fe40000010000 */
        /* <DEDUP_REMOVED lines=42> */
[----:B------:R-:W-:Y:S03]  /*1be0*/  HGMMA.64x256x16.F32 R24, gdesc[UR8], R24, gsb0 ;  /* 0x03e00000081879f0 */ /* 0x000fe60008000818 */
[----:B------:R-:W-:Y:S02]  /*1bf0*/  WARPGROUP.DEPBAR.LE gsb0, 0x0 ;  /* 0x00008000000079c5 */ /* 0x000fe40000010000 */
[----:B------:R-:W-:Y:S05]  /*1c00*/  @!P2 BRA `(.L_x_20) ;  /* 0x0000000400a0a947 */ /* 0x000fea0003800000 */
[----:B------:R-:W-:Y:S01]  /*1c10*/  UIADD3 UR6, UR44, 0x1, URZ ;  /* 0x000000012c067890 */ /* 0x000fe2000fffe03f */
[----:B01----:R-:W-:-:S03]  /*1c20*/  IMAD.U32 R0, RZ, RZ, UR47 ;  /* 0x0000002fff007e24 */ /* 0x003fc6000f8e00ff */
[----:B------:R-:W-:-:S04]  /*1c30*/  UISETP.NE.AND UP0, UPT, UR6, 0x2, UPT ;  /* 0x000000020600788c */ /* 0x000fc8000bf05270 */
[----:B------:R-:W-:Y:S02]  /*1c40*/  USEL UR7, URZ, 0x1, UP0 ;  /* 0x000000013f077887 */ /* 0x000fe40008000000 */
[----:B------:R-:W-:Y:S02]  /*1c50*/  USEL UR6, UR6, URZ, UP0 ;  /* 0x0000003f06067287 */ /* 0x000fe40008000000 */
[----:B------:R-:W-:-:S06]  /*1c60*/  ULOP3.LUT UR7, UR48, UR7, URZ, 0x3c, !UPT ;  /* 0x0000000730077292 */ /* 0x000fcc000f8e3c3f */
[----:B------:R-:W-:Y:S01]  /*1c70*/  IMAD.U32 R5, RZ, RZ, UR7 ;  /* 0x00000007ff057e24 */ /* 0x000fe2000f8e00ff */
[----:B------:R-:W-:-:S06]  /*1c80*/  UMOV UR7, UR44 ;  /* 0x0000002c00077c82 */ /* 0x000fcc0008000000 */
.L_x_27:
[----:B01----:R-:W-:Y:S05]  /*1c90*/  @!P0 BRA `(.L_x_21) ;  /* 0x0000000000048947 */ /* 0x003fea0003800000 */
[----:B------:R-:W-:Y:S01]  /*1ca0*/  BPT.TRAP 0x1 ;  /* 0x000000040000795c */ /* 0x000fe20000300000 */
.L_x_21:
[----:B------:R-:W-:Y:S01]  /*1cb0*/  ULEA UR8, UR6, UR43, 0x3 ;  /* 0x0000002b06087291 */ /* 0x000fe2000f8e183f */
[----:B------:R-:W-:-:S08]  /*1cc0*/  SHF.L.U32 R3, R5, 0x1f, RZ ;  /* 0x0000001f05037819 */ /* 0x000fd000000006ff */
[----:B------:R0:W1:Y:S01]  /*1cd0*/  SYNCS.PHASECHK.TRANS64.TRYWAIT P1, [UR8], R3 ;  /* 0x00000003ff0075a7 */ /* 0x0000620008020148 */
[----:B------:R-:W-:Y:S05]  /*1ce0*/  @!P0 BRA `(.L_x_22) ;  /* 0x0000000000048947 */ /* 0x000fea0003800000 */
[----:B------:R-:W-:Y:S01]  /*1cf0*/  BPT.TRAP 0x1 ;  /* 0x000000040000795c */ /* 0x000fe20000300000 */
.L_x_22:
[----:B-1----:R-:W-:Y:S05]  /*1d00*/  @P1 BRA `(.L_x_23) ;  /* 0x0000000000081947 */ /* 0x002fea0003800000 */
[----:B------:R-:W1:Y:S02]  /*1d10*/  SYNCS.PHASECHK.TRANS64.TRYWAIT P1, [UR8], R3 ;  /* 0x00000003ff0075a7 */ /* 0x000e640008020148 */
[----:B-1----:R-:W-:Y:S05]  /*1d20*/  @!P1 BRA `(.L_x_24) ;  /* 0x0000009c00049947 */ /* 0x002fea0003800000 */
.L_x_23:
[----:B------:R-:W-:Y:S01]  /*1d30*/  ULEA UR13, UR6, UR4, 0xa ;  /* 0x00000004060d7291 */ /* 0x000fe2000f8e503f */
[----:B------:R-:W-:Y:S01]  /*1d40*/  WARPGROUP.ARRIVE ;  /* 0x00000000000079c5 */ /* 0x000fe20000000000 */
[----:B------:R-:W-:Y:S01]  /*1d50*/  ULEA UR12, UR6, UR5, 0xc ;  /* 0x00000005060c7291 */ /* 0x000fe2000f8e603f */
[----:B------:R-:W-:Y:S01]  /*1d60*/  UMOV UR9, 0x40000040 ;  /* 0x4000004000097882 */ /* 0x000fe20000000000 */
[----:B------:R-:W-:-:S03]  /*1d70*/  UMOV UR11, 0x40000040 ;  /* 0x40000040000b7882 */ /* 0x000fc60000000000 */
[----:B------:R-:W-:Y:S02]  /*1d80*/  UMOV UR8, UR13 ;  /* 0x0000000d00087c82 */ /* 0x000fe40008000000 */
[----:B------:R-:W-:Y:S02]  /*1d90*/  UMOV UR10, UR12 ;  /* 0x0000000c000a7c82 */ /* 0x000fe40008000000 */
[----:B------:R-:W-:Y:S01]  /*1da0*/  HGMMA.64x256x16.F32 R24, gdesc[UR8], R24, gsb0 ;  /* 0x03e00000081879f0 */ /* 0x000fe20008000818 */
        /* <DEDUP_REMOVED lines=58> */
[----:B------:R-:W-:Y:S01]  /*2150*/  BPT.TRAP 0x1 ;  /* 0x000000040000795c */ /* 0x000fe20000300000 */
.L_x_25:
[----:B------:R-:W-:Y:S02]  /*2160*/  UISETP.GT.U32.AND UP0, UPT, UR42, 0x1, UPT ;  /* 0x000000012a00788c */ /* 0x000fe4000bf04070 */
[----:B------:R-:W-:-:S04]  /*2170*/  ULEA UR8, UR7, UR43, 0x3 ;  /* 0x0000002b07087291 */ /* 0x000fc8000f8e183f */
[----:B------:R-:W-:Y:S01]  /*2180*/  UIADD3 UR8, UR8, 0x10, URZ ;  /* 0x0000001008087890 */ /* 0x000fe2000fffe03f */
[----:B------:R-:W-:-:S03]  /*2190*/  PLOP3.LUT P1, PT, PT, PT, UP0, 0x80, 0x0 ;  /* 0x000000000000781c */ /* 0x000fc60003f2f008 */
[----:B------:R-:W-:-:S09]  /*21a0*/  UPRMT UR8, URZ, 0x654, UR8 ;  /* 0x000006543f087896 */ /* 0x000fd20008000008 */
[----:B------:R-:W-:Y:S01]  /*21b0*/  SYNCS.ARRIVE.TRANS64.RED.A1T0 RZ, [UR8], RZ ;  /* 0x000000ffffff79a7 */ /* 0x000fe20008100408 */
[----:B------:R-:W-:Y:S05]  /*21c0*/  @P1 BRA `(.L_x_26) ;  /* 0x0000000000041947 */ /* 0x000fea0003800000 */
[----:B------:R-:W-:Y:S01]  /*21d0*/  BPT.TRAP 0x1 ;  /* 0x000000040000795c */ /* 0x000fe20000300000 */
.L_x_26:
[----:B------:R-:W-:Y:S01]  /*21e0*/  UIADD3 UR6, UR6, 0x1, URZ ;  /* 0x0000000106067890 */ /* 0x000fe2000fffe03f */
[C---:B------:R-:W-:Y:S01]  /*21f0*/  ISETP.GT.AND P1, PT, R0.reuse, 0x1, PT ;  /* 0x000000010000780c */ /* 0x040fe20003f24270 */
[----:B------:R-:W-:Y:S01]  /*2200*/  UIADD3 UR7, UR7, 0x1, URZ ;  /* 0x0000000107077890 */ /* 0x000fe2000fffe03f */
[----:B------:R-:W-:Y:S01]  /*2210*/  VIADD R0, R0, 0xffffffff ;  /* 0xffffffff00007836 */ /* 0x000fe20000000000 */
[----:B------:R-:W-:Y:S02]  /*2220*/  UISETP.NE.AND UP0, UPT, UR6, 0x2, UPT ;  /* 0x000000020600788c */ /* 0x000fe4000bf05270 */
[----:B------:R-:W-:Y:S02]  /*2230*/  UISETP.NE.AND UP1, UPT, UR7, 0x2, UPT ;  /* 0x000000020700788c */ /* 0x000fe4000bf25270 */
[----:B------:R-:W-:Y:S02]  /*2240*/  USEL UR8, URZ, 0x1, UP0 ;  /* 0x000000013f087887 */ /* 0x000fe40008000000 */
[----:B------:R-:W-:-:S02]  /*2250*/  USEL UR6, UR6, URZ, UP0 ;  /* 0x0000003f06067287 */ /* 0x000fc40008000000 */
[----:B------:R-:W-:Y:S02]  /*2260*/  USEL UR7, UR7, URZ, UP1 ;  /* 0x0000003f07077287 */ /* 0x000fe40008800000 */
[----:B------:R-:W-:Y:S01]  /*2270*/  LOP3.LUT R5, R5, UR8, RZ, 0x3c, !PT ;  /* 0x0000000805057c12 */ /* 0x000fe2000f8e3cff */
[----:B------:R-:W-:Y:S09]  /*2280*/  @P1 BRA `(.L_x_27) ;  /* 0xfffffff800801947 */ /* 0x000ff2000383ffff */
.L_x_20:
[----:B------:R-:W-:Y:S01]  /*2290*/  ULDC UR6, c[0x0][0x28c] ;  /* 0x0000a30000067ab9 */ /* 0x000fe20000000800 */
[----:B------:R2:W-:Y:S01]  /*22a0*/  SYNCS.ARRIVE.TRANS64.A1T0 RZ, [R156+UR46], RZ ;  /* 0x000000ff9cff79a7 */ /* 0x0005e2000810002e */
[----:B------:R-:W-:-:S06]  /*22b0*/  UISETP.GE.AND UP0, UPT, UR6, 0x1, UPT ;  /* 0x000000010600788c */ /* 0x000fcc000bf06270 */
[----:B------:R-:W-:-:S13]  /*22c0*/  PLOP3.LUT P1, PT, PT, PT, UP0, 0x80, 0x0 ;  /* 0x000000000000781c */ /* 0x000fda0003f2f008 */
[----:B--2---:R-:W-:Y:S05]  /*22d0*/  @!P1 BRA `(.L_x_28) ;  /* 0x0000000000309947 */ /* 0x004fea0003800000 */
[----:B------:R-:W-:Y:S05]  /*22e0*/  @!P0 BRA `(.L_x_29) ;  /* 0x0000000000048947 */ /* 0x000fea0003800000 */
[----:B------:R-:W-:Y:S01]  /*22f0*/  BPT.TRAP 0x1 ;  /* 0x000000040000795c */ /* 0x000fe20000300000 */
.L_x_29:
[----:B------:R-:W-:Y:S02]  /*2300*/  UIADD3 UR4, UR47, UR44, URZ ;  /* 0x0000002c2f047290 */ /* 0x000fe4000fffe03f */
[----:B------:R-:W-:Y:S02]  /*2310*/  UISETP.GT.U32.AND UP0, UPT, UR42, 0x1, UPT ;  /* 0x000000012a00788c */ /* 0x000fe4000bf04070 */
[----:B------:R-:W-:-:S04]  /*2320*/  USHF.L.U32 UR4, UR4, 0x3, URZ ;  /* 0x0000000304047899 */ /* 0x000fc8000800063f */
[----:B------:R-:W-:Y:S01]  /*2330*/  ULOP3.LUT UR4, UR4, 0x8, URZ, 0xc0, !UPT ;  /* 0x0000000804047892 */ /* 0x000fe2000f8ec03f */
[----:B------:R-:W-:-:S03]  /*2340*/  PLOP3.LUT P0, PT, PT, PT, UP0, 0x80, 0x0 ;  /* 0x000000000000781c */ /* 0x000fc60003f0f008 */
[----:B------:R-:W-:-:S04]  /*2350*/  UIADD3 UR4, UR43, 0x10, UR4 ;  /* 0x000000102b047890 */ /* 0x000fc8000fffe004 */
[----:B------:R-:W-:-:S09]  /*2360*/  UPRMT UR4, URZ, 0x654, UR4 ;  /* 0x000006543f047896 */ /* 0x000fd20008000004 */
[----:B------:R-:W-:Y:S01]  /*2370*/  SYNCS.ARRIVE.TRANS64.RED.A1T0 RZ, [UR4], RZ ;  /* 0x000000ffffff79a7 */ /* 0x000fe20008100404 */
[----:B------:R-:W-:Y:S05]  /*2380*/  @P0 BRA `(.L_x_28) ;  /* 0x0000000000040947 */ /* 0x000fea0003800000 */
[----:B------:R-:W-:Y:S01]  /*2390*/  BPT.TRAP 0x1 ;  /* 0x000000040000795c */ /* 0x000fe20000300000 */
.L_x_28:
[----:B01----:R-:W-:Y:S01]  /*23a0*/  SHF.L.U32 R0, R166, 0x1f, RZ ;  /* 0x0000001fa6007819 */ /* 0x003fe200000006ff */
[----:B------:R-:W-:Y:S01]  /*23b0*/  ULEA UR7, UR37, UR44, 0x1 ;  /* 0x0000002c25077291 */ /* 0x000fe2000f8e083f */
[----:B------:R-:W0:Y:S01]  /*23c0*/  LDC R7, c[0x0][0x288] ;  /* 0x0000a200ff077b82 */ /* 0x000e220000000800 */
[----:B------:R-:W-:Y:S01]  /*23d0*/  UIADD3 UR4, UR6, 0xfe, URZ ;  /* 0x000000fe06047890 */ /* 0x000fe2000fffe03f */
[----:B------:R-:W-:Y:S01]  /*23e0*/  IMAD.SHL.U32 R12, R154, 0x2, RZ ;  /* 0x000000029a0c7824 */ /* 0x000fe200078e00ff */
[----:B------:R-:W-:Y:S02]  /*23f0*/  USHF.R.U32.HI UR5, URZ, 0x1, UR7 ;  /* 0x000000013f057899 */ /* 0x000fe40008011607 */
[----:B------:R-:W-:Y:S02]  /*2400*/  UISETP.GT.U32.AND UP0, UPT, UR7, 0x1, UPT ;  /* 0x000000010700788c */ /* 0x000fe4000bf04070 */
[----:B------:R-:W-:Y:S01]  /*2410*/  ULOP3.LUT UR5, UR5, 0x1, URZ, 0xc0, !UPT ;  /* 0x0000000105057892 */ /* 0x000fe2000f8ec03f */
[----:B------:R-:W1:Y:S01]  /*2420*/  SYNCS.PHASECHK.TRANS64.TRYWAIT P0, [R155+UR45+0x10], R0 ;  /* 0x000010009b0075a7 */ /* 0x000e62000800016d */
[----:B------:R-:W-:Y:S01]  /*2430*/  UISETP.LT.U32.AND UP0, UPT, UR4, 0xff, UP0 ;  /* 0x000000ff0400788c */ /* 0x000fe20008701070 */
[----:B------:R-:W-:Y:S01]  /*2440*/  SHF.R.S32.HI R13, RZ, 0x1f, R12 ;  /* 0x0000001fff0d7819 */ /* 0x000fe2000001140c */
[----:B------:R-:W-:-:S02]  /*2450*/  UISETP.NE.U32.AND UP1, UPT, UR5, 0x1, UPT ;  /* 0x000000010500788c */ /* 0x000fc4000bf25070 */
[----:B------:R-:W-:Y:S02]  /*2460*/  USEL UR5, URZ, 0x1, !UP0 ;  /* 0x000000013f057887 */ /* 0x000fe4000c000000 */
[----:B------:R-:W-:-:S04]  /*2470*/  UISETP.GT.U32.AND UP1, UPT, UR4, 0xfe, !UP1 ;  /* 0x000000fe0400788c */ /* 0x000fc8000cf24070 */
[----:B------:R-:W-:-:S04]  /*2480*/  USEL UR4, URZ, 0x1, !UP1 ;  /* 0x000000013f047887 */ /* 0x000fc8000c800000 */
[----:B------:R-:W-:Y:S01]  /*2490*/  ULOP3.LUT UR48, UR4, UR48, UR5, 0x96, !UPT ;  /* 0x0000003004307292 */ /* 0x000fe2000f8e9605 */
[----:B01----:R-:W-:Y:S11]  /*24a0*/  @!P0 BRA `(.L_x_30) ;  /* 0x00000094003c8947 */ /* 0x003ff60003800000 */
.L_x_310:
[----:B------:R-:W-:Y:S01]  /*24b0*/  IMAD.SHL.U32 R6, R18, 0x40, RZ ;  /* 0x0000004012067824 */ /* 0x000fe200078e00ff */
[----:B------:R-:W-:Y:S01]  /*24c0*/  ULDC UR6, c[0x0][0x284] ;  /* 0x0000a10000067ab9 */ /* 0x000fe20000000800 */
[----:B------:R-:W-:Y:S01]  /*24d0*/  IMAD.SHL.U32 R14, R2, 0x100, RZ ;  /* 0x00000100020e7824 */ /* 0x000fe200078e00ff */
[----:B------:R-:W-:Y:S01]  /*24e0*/  SHF.R.S32.HI R163, RZ, 0x1f, R19 ;  /* 0x0000001fffa37819 */ /* 0x000fe20000011413 */
[----:B------:R-:W-:Y:S01]  /*24f0*/  ULDC.64 UR4, c[0x0][0x5d0] ;  /* 0x0001740000047ab9 */ /* 0x000fe20000000a00 */
[----:B------:R-:W-:Y:S01]  /*2500*/  ISETP.GE.AND P0, PT, R6, UR6, PT ;  /* 0x0000000606007c0c */ /* 0x000fe2000bf06270 */
[----:B------:R-:W-:Y:S01]  /*2510*/  IMAD.WIDE.U32 R2, R19, UR4, R12 ;  /* 0x0000000413027c25 */ /* 0x000fe2000f8e000c */
[----:B------:R-:W-:Y:S01]  /*2520*/  SHF.R.S32.HI R15, RZ, 0x1f, R14 ;  /* 0x0000001fff0f7819 */ /* 0x000fe2000001140e */
[----:B------:R-:W-:Y:S01]  /*2530*/  ULOP3.LUT UR44, UR44, 0x1, URZ, 0xc0, !UPT ;  /* 0x000000012c2c7892 */ /* 0x000fe2000f8ec03f */
[C---:B------:R-:W-:Y:S01]  /*2540*/  ISETP.GE.OR P0, PT, R14.reuse, R7, P0 ;  /* 0x000000070e00720c */ /* 0x040fe20000706670 */
[----:B0-----:R-:W-:Y:S01]  /*2550*/  IMAD R0, R163, UR4, RZ ;  /* 0x00000004a3007c24 */ /* 0x001fe2000f8e02ff */
[----:B------:R-:W-:-:S03]  /*2560*/  IADD3 R4, P1, R14, R2, RZ ;  /* 0x000000020e047210 */ /* 0x000fc60007f3e0ff */
[----:B------:R-:W-:-:S05]  /*2570*/  IMAD R5, R19, UR5, R0 ;  /* 0x0000000513057c24 */ /* 0x000fca000f8e0200 */
[----:B------:R-:W-:-:S03]  /*2580*/  IADD3.X R5, R15, R3, R5, P1, !PT ;  /* 0x000000030f057210 */ /* 0x000fc60000ffe405 */
[----:B------:R-:W-:Y:S05]  /*2590*/  @P0 BRA `(.L_x_31) ;  /* 0x0000007c00100947 */ /* 0x000fea0003800000 */
[----:B------:R-:W0:Y:S01]  /*25a0*/  LDC.64 R10, c[0x0][0x5c8] ;  /* 0x00017200ff0a7b82 */ /* 0x000e220000000a00 */
[----:B-----5:R-:W-:Y:S01]  /*25b0*/  FSETP.NEU.AND P0, PT, R22, RZ, PT ;  /* 0x000000ff1600720b */ /* 0x020fe20003f0d000 */
[----:B------:R-:W-:Y:S01]  /*25c0*/  IMAD R3, R154, -0x2, R7 ;  /* 0xfffffffe9a037824 */ /* 0x000fe200078e0207 */
[----:B------:R-:W-:Y:S01]  /*25d0*/  BSSY B0, `(.L_x_31) ;  /* 0x00007c0000007945 */ /* 0x000fe20003800000 */
[----:B------:R-:W-:-:S04]  /*25e0*/  IMAD.WIDE R160, R18, 0x40, R152 ;  /* 0x0000004012a07825 */ /* 0x000fc800078e0298 */
[----:B------:R-:W-:Y:S02]  /*25f0*/  IMAD.IADD R0, R3, 0x1, -R14 ;  /* 0x0000000103007824 */ /* 0x000fe400078e0a0e */
[----:B------:R-:W-:-:S03]  /*2600*/  IMAD.IADD R2, R159, 0x1, -R6 ;  /* 0x000000019f027824 */ /* 0x000fc600078e0a06 */
[----:B------:R-:W-:-:S04]  /*2610*/  ISETP.GT.AND P2, PT, R0, RZ, PT ;  /* 0x000000ff0000720c */ /* 0x000fc80003f44270 */
[----:B------:R-:W-:Y:S01]  /*2620*/  ISETP.GT.AND P1, PT, R2, RZ, P2 ;  /* 0x000000ff0200720c */ /* 0x000fe20001724270 */
[-C--:B0-----:R-:W-:Y:S02]  /*2630*/  IMAD R3, R161, R10.reuse, RZ ;  /* 0x0000000aa1037224 */ /* 0x081fe400078e02ff */
[----:B------:R-:W-:-:S04]  /*2640*/  IMAD.WIDE.U32 R168, R160, R10, R4 ;  /* 0x0000000aa0a87225 */ /* 0x000fc800078e0004 */
[----:B------:R-:W-:-:S04]  /*2650*/  IMAD R3, R160, R11, R3 ;  /* 0x0000000ba0037224 */ /* 0x000fc800078e0203 */
[----:B------:R-:W-:Y:S01]  /*2660*/  IMAD.IADD R173, R169, 0x1, R3 ;  /* 0x00000001a9ad7824 */ /* 0x000fe200078e0203 */
[----:B------:R-:W-:Y:S06]  /*2670*/  @!P0 BRA `(.L_x_32) ;  /* 0x00000054009c8947 */ /* 0x000fec0003800000 */
[----:B------:R-:W0:Y:S01]  /*2680*/  LDC.64 R20, c[0x0][0x5b8] ;  /* 0x00016e00ff147b82 */ /* 0x000e220000000a00 */
[----:B------:R-:W-:-:S07]  /*2690*/  ULDC.64 UR4, c[0x0][0x5c0] ;  /* 0x0001700000047ab9 */ /* 0x000fce0000000a00 */
[----:B------:R-:W1:Y:S08]  /*26a0*/  LDC.64 R170, c[0x0][0x5b0] ;  /* 0x00016c00ffaa7b82 */ /* 0x000e700000000a00 */
[----:B------:R-:W2:Y:S01]  /*26b0*/  LDC.64 R8, c[0x0][0x5a8] ;  /* 0x00016a00ff087b82 */ /* 0x000ea20000000a00 */
[-C--:B0-----:R-:W-:Y:S02]  /*26c0*/  IMAD R6, R163, R20.reuse, RZ ;  /* 0x00000014a3067224 */ /* 0x081fe400078e02ff */
[----:B------:R-:W-:-:S04]  /*26d0*/  IMAD.WIDE.U32 R4, R19, R20, R12 ;  /* 0x0000001413047225 */ /* 0x000fc800078e000c */
[----:B------:R-:W-:Y:S01]  /*26e0*/  IMAD R167, R19, R21, R6 ;  /* 0x0000001513a77224 */ /* 0x000fe200078e0206 */
[----:B------:R-:W-:Y:S01]  /*26f0*/  IADD3 R162, P0, R14, R4, RZ ;  /* 0x000000040ea27210 */ /* 0x000fe20007f1e0ff */
[----:B-1----:R-:W-:-:S03]  /*2700*/  IMAD R3, R161, R170, RZ ;  /* 0x000000aaa1037224 */ /* 0x002fc600078e02ff */
[----:B------:R-:W-:Y:S01]  /*2710*/  IADD3.X R163, R15, R5, R167, P0, !PT ;  /* 0x000000050fa37210 */ /* 0x000fe200007fe4a7 */
[C---:B------:R-:W-:Y:S02]  /*2720*/  IMAD R169, R160.reuse, R171, R3 ;  /* 0x000000aba0a97224 */ /* 0x040fe400078e0203 */
[----:B------:R-:W-:-:S04]  /*2730*/  IMAD.WIDE.U32 R4, R160, R170, R162 ;  /* 0x000000aaa0047225 */ /* 0x000fc800078e00a2 */
[----:B------:R-:W-:Y:S01]  /*2740*/  IMAD.IADD R3, R5, 0x1, R169 ;  /* 0x0000000105037824 */ /* 0x000fe200078e02a9 */
[----:B--2---:R-:W-:-:S04]  /*2750*/  LEA R6, P0, R4, R8, 0x1 ;  /* 0x0000000804067211 */ /* 0x004fc800078008ff */
[----:B------:R-:W-:-:S05]  /*2760*/  LEA.HI.X R7, R4, R9, R3, 0x1, P0 ;  /* 0x0000000904077211 */ /* 0x000fca00000f0c03 */
[----:B------:R0:W2:Y:S01]  /*2770*/  @P1 LDG.E.LTC128B.U16 R3, desc[UR50][R6.64] ;  /* 0x0000003206031981 */ /* 0x0000a2000c1e1520 */
[----:B------:R-:W-:Y:S01]  /*2780*/  IMAD.WIDE.U32 R4, R160, R170, R14 ;  /* 0x000000aaa0047225 */ /* 0x000fe200078e000e */
[----:B------:R-:W-:Y:S02]  /*2790*/  BSSY B1, `(.L_x_33) ;  /* 0x0000014000017945 */ /* 0x000fe40003800000 */
[----:B------:R-:W-:-:S04]  /*27a0*/  IADD3 R164, P0, R12, R4, RZ ;  /* 0x000000040ca47210 */ /* 0x000fc80007f1e0ff */
[----:B------:R-:W-:Y:S02]  /*27b0*/  IADD3.X R165, R13, R169, R5, P0, !PT ;  /* 0x000000a90da57210 */ /* 0x000fe400007fe405 */
[----:B------:R-:W-:Y:S01]  /*27c0*/  LEA R4, P0, R168, UR4, 0x1 ;  /* 0x00000004a8047c11 */ /* 0x000fe2000f8008ff */
[----:B------:R-:W-:-:S03]  /*27d0*/  IMAD.WIDE.U32 R164, R19, R20, R164 ;  /* 0x0000001413a47225 */ /* 0x000fc600078e00a4 */
[----:B------:R-:W-:Y:S02]  /*27e0*/  LEA.HI.X R5, R168, UR5, R173, 0x1, P0 ;  /* 0x00000005a8057c11 */ /* 0x000fe400080f0cad */
[----:B------:R-:W-:Y:S01]  /*27f0*/  ISETP.GT.AND P0, PT, R0, 0x1, PT ;  /* 0x000000010000780c */ /* 0x000fe20003f04270 */
[----:B0-----:R-:W-:Y:S01]  /*2800*/  IMAD.IADD R7, R167, 0x1, R165 ;  /* 0x00000001a7077824 */ /* 0x001fe200078e02a5 */
[----:B------:R-:W-:Y:S02]  /*2810*/  LEA R6, P4, R164, R8, 0x1 ;  /* 0x00000008a4067211 */ /* 0x000fe400078808ff */
[----:B------:R-:W-:Y:S02]  /*2820*/  ISETP.GT.AND P3, PT, R2, RZ, P0 ;  /* 0x000000ff0200720c */ /* 0x000fe40000764270 */
[----:B------:R-:W-:Y:S01]  /*2830*/  LEA.HI.X R7, R164, R9, R7, 0x1, P4 ;  /* 0x00000009a4077211 */ /* 0x000fe200020f0c07 */
[C---:B------:R-:W-:Y:S01]  /*2840*/  IMAD.SHL.U32 R164, R170.reuse, 0x8, RZ ;  /* 0x00000008aaa47824 */ /* 0x040fe200078e00ff */
[----:B------:R-:W-:Y:S01]  /*2850*/  SHF.L.U64.HI R165, R170, 0x3, R171 ;  /* 0x00000003aaa57819 */ /* 0x000fe200000102ab */
[----:B--2---:R-:W-:-:S05]  /*2860*/  HADD2.F32 R21, -RZ, R3.H0_H0 ;  /* 0x20000003ff157230 */ /* 0x004fca0000004100 */
[----:B------:R-:W-:-:S04]  /*2870*/  FMUL R21, R21, R22 ;  /* 0x0000001615157220 */ /* 0x000fc80000400000 */
[----:B------:R-:W-:-:S05]  /*2880*/  FFMA R21, R24, R23, R21 ;  /* 0x0000001718157223 */ /* 0x000fca0000000015 */
[----:B------:R-:W-:-:S05]  /*2890*/  F2FP.F16.F32.PACK_AB R21, RZ, R21 ;  /* 0x00000015ff15723e */ /* 0x000fca00000000ff */
[----:B------:R0:W-:Y:S01]  /*28a0*/  @P1 STG.E.U16 desc[UR50][R4.64], R21 ;  /* 0x0000001504001986 */ /* 0x0001e2000c101532 */
[----:B------:R-:W-:Y:S05]  /*28b0*/  @!P3 BRA `(.L_x_34) ;  /* 0x000000000004b947 */ /* 0x000fea0003800000 */
[----:B------:R1:W5:Y:S02]  /*28c0*/  LDG.E.LTC128B.U16 R3, desc[UR50][R6.64+0x2] ;  /* 0x0000023206037981 */ /* 0x000364000c1e1520 */
.L_x_34:
[----:B------:R-:W-:Y:S05]  /*28d0*/  BSYNC B1 ;  /* 0x0000000000017941 */ /* 0x000fea0003800000 */
.L_x_33:
[----:B0----5:R-:W-:Y:S01]  /*28e0*/  HADD2.F32 R21, -RZ, R3.H0_H0 ;  /* 0x20000003ff157230 */ /* 0x021fe20000004100 */
[----:B------:R-:W-:Y:S01]  /*28f0*/  ISETP.GT.AND P2, PT, R2, 0x8, P2 ;  /* 0x000000080200780c */ /* 0x000fe20001744270 */
[----:B------:R-:W-:-:S04]  /*2900*/  IMAD.WIDE.U32 R164, R160, R170, R164 ;  /* 0x000000aaa0a47225 */ /* 0x000fc800078e00a4 */
[----:B------:R-:W-:Y:S01]  /*2910*/  FMUL R18, R21, R22 ;  /* 0x0000001615127220 */ /* 0x000fe20000400000 */
[----:B------:R-:W-:Y:S01]  /*2920*/  IMAD.IADD R169, R169, 0x1, R165 ;  /* 0x00000001a9a97824 */ /* 0x000fe200078e02a5 */
[----:B------:R-:W-:Y:S02]  /*2930*/  IADD3 R21, P1, R162, R164, RZ ;  /* 0x000000a4a2157210 */ /* 0x000fe40007f3e0ff */
[----:B------:R-:W-:-:S03]  /*2940*/  FFMA R18, R25, R23, R18 ;  /* 0x0000001719127223 */ /* 0x000fc60000000012 */
[----:B------:R-:W-:Y:S01]  /*2950*/  IMAD.X R162, R169, 0x1, R163, P1 ;  /* 0x00000001a9a27824 */ /* 0x000fe200008e06a3 */
[C---:B------:R-:W-:Y:S02]  /*2960*/  LEA R24, P1, R21.reuse, R8, 0x1 ;  /* 0x0000000815187211 */ /* 0x040fe400078208ff */
[----:B------:R-:W-:Y:S02]  /*2970*/  F2FP.F16.F32.PACK_AB R18, RZ, R18 ;  /* 0x00000012ff12723e */ /* 0x000fe400000000ff */
[----:B------:R-:W-:Y:S02]  /*2980*/  LEA.HI.X R25, R21, R9, R162, 0x1, P1 ;  /* 0x0000000915197211 */ /* 0x000fe400008f0ca2 */
[----:B------:R-:W-:Y:S02]  /*2990*/  PRMT R21, R18, 0x7610, R21 ;  /* 0x0000761012157816 */ /* 0x000fe40000000015 */
[----:B------:R-:W-:-:S03]  /*29a0*/  PRMT R18, R3, 0x7610, R18 ;  /* 0x0000761003127816 */ /* 0x000fc60000000012 */
[----:B------:R0:W-:Y:S04]  /*29b0*/  @P3 STG.E.U16 desc[UR50][R4.64+0x2], R21 ;  /* 0x0000021504003986 */ /* 0x0001e8000c101532 */
[----:B------:R-:W2:Y:S01]  /*29c0*/  @P2 LDG.E.LTC128B.U16 R18, desc[UR50][R24.64] ;  /* 0x0000003218122981 */ /* 0x000ea2000c1e1520 */
[----:B------:R-:W-:Y:S01]  /*29d0*/  IADD3 R12, P1, P3, R12, R164, R14 ;  /* 0x000000a40c0c7210 */ /* 0x000fe20007b3e00e */
[----:B------:R-:W-:Y:S01]  /*29e0*/  BSSY B1, `(.L_x_35) ;  /* 0x0000011000017945 */ /* 0x000fe20003800000 */
[C---:B------:R-:W-:Y:S02]  /*29f0*/  SHF.L.U64.HI R11, R10.reuse, 0x4, R11 ;  /* 0x000000040a0b7819 */ /* 0x040fe4000001020b */
[----:B------:R-:W-:Y:S02]  /*2a00*/  IADD3.X R13, R13, R169, R15, P1, P3 ;  /* 0x000000a90d0d7210 */ /* 0x000fe40000fe640f */
[----:B------:R-:W-:-:S02]  /*2a10*/  LEA R10, P1, R10, R4, 0x4 ;  /* 0x000000040a0a7211 */ /* 0x000fc400078220ff */
[----:B------:R-:W-:Y:S01]  /*2a20*/  ISETP.GT.AND P0, PT, R2, 0x8, P0 ;  /* 0x000000080200780c */ /* 0x000fe20000704270 */
[----:B0-----:R-:W-:-:S04]  /*2a30*/  IMAD.WIDE.U32 R20, R19, R20, R12 ;  /* 0x0000001413147225 */ /* 0x001fc800078e000c */
[----:B------:R-:W-:Y:S01]  /*2a40*/  IMAD.X R11, R11, 0x1, R5, P1 ;  /* 0x000000010b0b7824 */ /* 0x000fe200008e0605 */
[----:B------:R-:W-:Y:S01]  /*2a50*/  LEA R8, P3, R20, R8, 0x1 ;  /* 0x0000000814087211 */ /* 0x000fe200078608ff */
[----:B------:R-:W-:-:S05]  /*2a60*/  IMAD.IADD R12, R167, 0x1, R21 ;  /* 0x00000001a70c7824 */ /* 0x000fca00078e0215 */
[----:B------:R-:W-:Y:S01]  /*2a70*/  LEA.HI.X R9, R20, R9, R12, 0x1, P3 ;  /* 0x0000000914097211 */ /* 0x000fe200018f0c0c */
[----:B--2---:R-:W-:-:S05]  /*2a80*/  HADD2.F32 R3, -RZ, R18.H0_H0 ;  /* 0x20000012ff037230 */ /* 0x004fca0000004100 */
[----:B------:R-:W-:-:S04]  /*2a90*/  FMUL R3, R3, R22 ;  /* 0x0000001603037220 */ /* 0x000fc80000400000 */
[----:B------:R-:W-:-:S05]  /*2aa0*/  FFMA R3, R26, R23, R3 ;  /* 0x000000171a037223 */ /* 0x000fca0000000003 */
[----:B------:R-:W-:-:S05]  /*2ab0*/  F2FP.F16.F32.PACK_AB R3, RZ, R3 ;  /* 0x00000003ff03723e */ /* 0x000fca00000000ff */
[----:B------:R0:W-:Y:S01]  /*2ac0*/  @P2 STG.E.U16 desc[UR50][R10.64], R3 ;  /* 0x000000030a002986 */ /* 0x0001e2000c101532 */
[----:B------:R-:W-:Y:S05]  /*2ad0*/  @!P0 BRA `(.L_x_36) ;  /* 0x0000000000048947 */ /* 0x000fea0003800000 */
[----:B------:R2:W5:Y:S02]  /*2ae0*/  LDG.E.LTC128B.U16 R18, desc[UR50][R8.64+0x2] ;  /* 0x0000023208127981 */ /* 0x000564000c1e1520 */
.L_x_36:
[----:B------:R-:W-:Y:S05]  /*2af0*/  BSYNC B1 ;  /* 0x0000000000017941 */ /* 0x000fea0003800000 */
.L_x_35:
[----:B0----5:R-:W-:Y:S01]  /*2b00*/  HADD2.F32 R3, -RZ, R18.H0_H0 ;  /* 0x20000012ff037230 */ /* 0x021fe20000004100 */
[----:B------:R-:W-:Y:S01]  /*2b10*/  ISETP.GT.AND P1, PT, R0, 0x8, PT ;  /* 0x000000080000780c */ /* 0x000fe20003f24270 */
[----:B------:R-:W-:Y:S03]  /*2b20*/  BSSY B1, `(.L_x_37) ;  /* 0x0000008000017945 */ /* 0x000fe60003800000 */
[----:B------:R-:W-:Y:S01]  /*2b30*/  FMUL R12, R3, R22 ;  /* 0x00000016030c7220 */ /* 0x000fe20000400000 */
[----:B------:R-:W-:-:S03]  /*2b40*/  ISETP.GT.AND P2, PT, R2, RZ, P1 ;  /* 0x000000ff0200720c */ /* 0x000fc60000f44270 */
[----:B------:R-:W-:-:S05]  /*2b50*/  FFMA R12, R27, R23, R12 ;  /* 0x000000171b0c7223 */ /* 0x000fca000000000c */
[----:B------:R-:W-:-:S05]  /*2b60*/  F2FP.F16.F32.PACK_AB R12, RZ, R12 ;  /* 0x0000000cff0c723e */ /* 0x000fca00000000ff */
[----:B------:R0:W-:Y:S01]  /*2b70*/  @P0 STG.E.U16 desc[UR50][R10.64+0x2], R12 ;  /* 0x0000020c0a000986 */ /* 0x0001e2000c101532 */
[----:B------:R-:W-:Y:S05]  /*2b80*/  @!P2 BRA `(.L_x_38) ;  /* 0x000000000004a947 */ /* 0x000fea0003800000 */
[----:B------:R3:W5:Y:S02]  /*2b90*/  LDG.E.LTC128B.U16 R18, desc[UR50][R6.64+0x10] ;  /* 0x0000103206127981 */ /* 0x000764000c1e1520 */
.L_x_38:
[----:B------:R-:W-:Y:S05]  /*2ba0*/  BSYNC B1 ;  /* 0x0000000000017941 */ /* 0x000fea0003800000 */
.L_x_37:
[----:B-----5:R-:W-:Y:S01]  /*2bb0*/  HADD2.F32 R3, -RZ, R18.H0_H0 ;  /* 0x20000012ff037230 */ /* 0x020fe20000004100 */
        /* <DEDUP_REMOVED lines=9> */
.L_x_40:
[----:B------:R-:W-:Y:S05]  /*2c50*/  BSYNC B1 ;  /* 0x0000000000017941 */ /* 0x000fea0003800000 */
.L_x_39:
[----:B----45:R-:W-:Y:S01]  /*2c60*/  HADD2.F32 R3, -RZ, R18.H0_H0 ;  /* 0x20000012ff037230 */ /* 0x030fe20000004100 */
[----:B------:R-:W-:Y:S01]  /*2c70*/  ISETP.GT.AND P1, PT, R2, 0x8, P1 ;  /* 0x000000080200780c */ /* 0x000fe20000f24270 */
[----:B------:R-:W-:Y:S03]  /*2c80*/  BSSY B1, `(.L_x_41) ;  /* 0x0000007000017945 */ /* 0x000fe60003800000 */
[----:B0-----:R-:W-:-:S04]  /*2c90*/  FMUL R12, R3, R22 ;  /* 0x00000016030c7220 */ /* 0x001fc80000400000 */
[----:B------:R-:W-:-:S05]  /*2ca0*/  FFMA R12, R29, R23, R12 ;  /* 0x000000171d0c7223 */ /* 0x000fca000000000c */
[----:B------:R-:W-:-:S05]  /*2cb0*/  F2FP.F16.F32.PACK_AB R12, RZ, R12 ;  /* 0x0000000cff0c723e */ /* 0x000fca00000000ff */
[----:B------:R0:W-:Y:S01]  /*2cc0*/  @P3 STG.E.U16 desc[UR50][R4.64+0x12], R12 ;  /* 0x0000120c04003986 */ /* 0x0001e2000c101532 */
[----:B------:R-:W-:Y:S05]  /*2cd0*/  @!P1 BRA `(.L_x_42) ;  /* 0x0000000000049947 */ /* 0x000fea0003800000 */
[----:B------:R4:W5:Y:S02]  /*2ce0*/  LDG.E.LTC128B.U16 R18, desc[UR50][R8.64+0x10] ;  /* 0x0000103208127981 */ /* 0x000964000c1e1520 */
.L_x_42:
[----:B------:R-:W-:Y:S05]  /*2cf0*/  BSYNC B1 ;  /* 0x0000000000017941 */ /* 0x000fea0003800000 */
.L_x_41:
[----:B-----5:R-:W-:Y:S01]  /*2d00*/  HADD2.F32 R3, -RZ, R18.H0_H0 ;  /* 0x20000012ff037230 */ /* 0x020fe20000004100 */
[----:B------:R-:W-:Y:S01]  /*2d10*/  ISETP.GT.AND P0, PT, R2, 0x8, P0 ;  /* 0x000000080200780c */ /* 0x000fe20000704270 */
[----:B------:R-:W-:Y:S03]  /*2d20*/  BSSY B1, `(.L_x_43) ;  /* 0x0000007000017945 */ /* 0x000fe60003800000 */
[----:B------:R-:W-:-:S04]  /*2d30*/  FMUL R3, R3, R22 ;  /* 0x0000001603037220 */ /* 0x000fc80000400000 */
[----:B------:R-:W-:-:S05]  /*2d40*/  FFMA R3, R30, R23, R3 ;  /* 0x000000171e037223 */ /* 0x000fca0000000003 */
[----:B------:R-:W-:-:S05]  /*2d50*/  F2FP.F16.F32.PACK_AB R3, RZ, R3 ;  /* 0x00000003ff03723e */ /* 0x000fca00000000ff */
[----:B------:R0:W-:Y:S01]  /*2d60*/  @P1 STG.E.U16 desc[UR50][R10.64+0x10], R3 ;  /* 0x000010030a001986 */ /* 0x0001e2000c101532 */
[----:B------:R-:W-:Y:S05]  /*2d70*/  @!P0 BRA `(.L_x_44) ;  /* 0x0000000000048947 */ /* 0x000fea0003800000 */
[----:B------:R0:W5:Y:S02]  /*2d80*/  LDG.E.LTC128B.U16 R18, desc[UR50][R8.64+0x12] ;  /* 0x0000123208127981 */ /* 0x000164000c1e1520 */
.L_x_44:
[----:B------:R-:W-:Y:S05]  /*2d90*/  BSYNC B1 ;  /* 0x0000000000017941 */ /* 0x000fea0003800000 */
.L_x_43:
        /* <DEDUP_REMOVED lines=10> */
.L_x_46:
[----:B------:R-:W-:Y:S05]  /*2e40*/  BSYNC B1 ;  /* 0x0000000000017941 */ /* 0x000fea0003800000 */
.L_x_45:
        /* <DEDUP_REMOVED lines=10> */
.L_x_48:
[----:B------:R-:W-:Y:S05]  /*2ef0*/  BSYNC B1 ;  /* 0x0000000000017941 */ /* 0x000fea0003800000 */
.L_x_47:
[----:B0----5:R-:W-:Y:S01]  /*2f00*/  HADD2.F32 R3, -RZ, R18.H0_H0 ;  /* 0x20000012ff037230 */ /* 0x021fe20000004100 */
        /* <DEDUP_REMOVED lines=8> */
.L_x_50:
[----:B------:R-:W-:Y:S05]  /*2f90*/  BSYNC B1 ;  /* 0x0000000000017941 */ /* 0x000fea0003800000 */
.L_x_49:
        /* <DEDUP_REMOVED lines=9> */
.L_x_52:
[----:B------:R-:W-:Y:S05]  /*3030*/  BSYNC B1 ;  /* 0x0000000000017941 */ /* 0x000fea0003800000 */
.L_x_51:
        /* <DEDUP_REMOVED lines=10> */
.L_x_54:
[----:B------:R-:W-:Y:S05]  /*30e0*/  BSYNC B1 ;  /* 0x0000000000017941 */ /* 0x000fea0003800000 */
.L_x_53:
        /* <DEDUP_REMOVED lines=10> */
.L_x_56:
[----:B------:R-:W-:Y:S05]  /*3190*/  BSYNC B1 ;  /* 0x0000000000017941 */ /* 0x000fea0003800000 */
.L_x_55:
        /* <DEDUP_REMOVED lines=9> */
.L_x_58:
[----:B------:R-:W-:Y:S05]  /*3230*/  BSYNC B1 ;  /* 0x0000000000017941 */ /* 0x000fea0003800000 */
.L_x_57:
        /* <DEDUP_REMOVED lines=9> */
.L_x_60:
[----:B------:R-:W-:Y:S05]  /*32d0*/  BSYNC B1 ;  /* 0x0000000000017941 */ /* 0x000fea0003800000 */
.L_x_59:
        /* <DEDUP_REMOVED lines=10> */
.L_x_62:
[----:B------:R-:W-:Y:S05]  /*3380*/  BSYNC B1 ;  /* 0x0000000000017941 */ /* 0x000fea0003800000 */
.L_x_61:
        /* <DEDUP_REMOVED lines=10> */
.L_x_64:
[----:B------:R-:W-:Y:S05]  /*3430*/  BSYNC B1 ;  /* 0x0000000000017941 */ /* 0x000fea0003800000 */
.L_x_63:
        /* <DEDUP_REMOVED lines=9> */
.L_x_66:
[----:B------:R-:W-:Y:S05]  /*34d0*/  BSYNC B1 ;  /* 0x0000000000017941 */ /* 0x000fea0003800000 */
.L_x_65:
        /* <DEDUP_REMOVED lines=9> */
.L_x_68:
[----:B------:R-:W-:Y:S05]  /*3570*/  BSYNC B1 ;  /* 0x0000000000017941 */ /* 0x000fea0003800000 */
.L_x_67:
        /* <DEDUP_REMOVED lines=10> */
.L_x_70:
[----:B------:R-:W-:Y:S05]  /*3620*/  BSYNC B1 ;  /* 0x0000000000017941 */ /* 0x000fea0003800000 */
.L_x_69:
        /* <DEDUP_REMOVED lines=10> */
.L_x_72:
[----:B------:R-:W-:Y:S05]  /*36d0*/  BSYNC B1 ;  /* 0x0000000000017941 */ /* 0x000fea0003800000 */
.L_x_71:
        /* <DEDUP_REMOVED lines=9> */
.L_x_74:
[----:B------:R-:W-:Y:S05]  /*3770*/  BSYNC B1 ;  /* 0x0000000000017941 */ /* 0x000fea0003800000 */
.L_x_73:
        /* <DEDUP_REMOVED lines=9> */
.L_x_76:
[----:B------:R-:W-:Y:S05]  /*3810*/  BSYNC B1 ;  /* 0x0000000000017941 */ /* 0x000fea0003800000 */
.L_x_75:
        /* <DEDUP_REMOVED lines=10> */
.L_x_78:
[----:B------:R-:W-:Y:S05]  /*38c0*/  BSYNC B1 ;  /* 0x0000000000017941 */ /* 0x000fea0003800000 */
.L_x_77:
        /* <DEDUP_REMOVED lines=10> */
.L_x_80:
[----:B------:R-:W-:Y:S05]  /*3970*/  BSYNC B1 ;  /* 0x0000000000017941 */ /* 0x000fea0003800000 */
.L_x_79:
        /* <DEDUP_REMOVED lines=9> */
.L_x_82:
[----:B------:R-:W-:Y:S05]  /*3a10*/  BSYNC B1 ;  /* 0x0000000000017941 */ /* 0x000fea0003800000 */
.L_x_81:
        /* <DEDUP_REMOVED lines=9> */
.L_x_84:
[----:B------:R-:W-:Y:S05]  /*3ab0*/  BSYNC B1 ;  /* 0x0000000000017941 */ /* 0x000fea0003800000 */
.L_x_83:
        /* <DEDUP_REMOVED lines=10> */
.L_x_86:
[----:B------:R-:W-:Y:S05]  /*3b60*/  BSYNC B1 ;  /* 0x0000000000017941 */ /* 0x000fea0003800000 */
.L_x_85:
        /* <DEDUP_REMOVED lines=10> */
.L_x_88:
[----:B------:R-:W-:Y:S05]  /*3c10*/  BSYNC B1 ;  /* 0x0000000000017941 */ /* 0x000fea0003800000 */
.L_x_87:
        /* <DEDUP_REMOVED lines=9> */
.L_x_90:
[----:B------:R-:W-:Y:S05]  /*3cb0*/  BSYNC B1 ;  /* 0x0000000000017941 */ /* 0x000fea0003800000 */
.L_x_89:
        /* <DEDUP_REMOVED lines=9> */
.L_x_92:
[----:B------:R-:W-:Y:S05]  /*3d50*/  BSYNC B1 ;  /* 0x0000000000017941 */ /* 0x000fea0003800000 */
.L_x_91:
        /* <DEDUP_REMOVED lines=10> */
.L_x_94:
[----:B------:R-:W-:Y:S05]  /*3e00*/  BSYNC B1 ;  /* 0x0000000000017941 */ /* 0x000fea0003800000 */
.L_x_93:
        /* <DEDUP_REMOVED lines=10> */
.L_x_96:
[----:B------:R-:W-:Y:S05]  /*3eb0*/  BSYNC B1 ;  /* 0x0000000000017941 */ /* 0x000fea0003800000 */
.L_x_95:
        /* <DEDUP_REMOVED lines=9> */
.L_x_98:
[----:B------:R-:W-:Y:S05]  /*3f50*/  BSYNC B1 ;  /* 0x0000000000017941 */ /* 0x000fea0003800000 */
.L_x_97:
        /* <DEDUP_REMOVED lines=9> */
.L_x_100:
[----:B------:R-:W-:Y:S05]  /*3ff0*/  BSYNC B1 ;  /* 0x0000000000017941 */ /* 0x000fea0003800000 */
.L_x_99:
        /* <DEDUP_REMOVED lines=10> */
.L_x_102:
[----:B------:R-:W-:Y:S05]  /*40a0*/  BSYNC B1 ;  /* 0x0000000000017941 */ /* 0x000fea0003800000 */
.L_x_101:
        /* <DEDUP_REMOVED lines=10> */
.L_x_104:
[----:B------:R-:W-:Y:S05]  /*4150*/  BSYNC B1 ;  /* 0x0000000000017941 */ /* 0x000fea0003800000 */
.L_x_103:
        /* <DEDUP_REMOVED lines=9> */
.L_x_106:
[----:B------:R-:W-:Y:S05]  /*41f0*/  BSYNC B1 ;  /* 0x0000000000017941 */ /* 0x000fea0003800000 */
.L_x_105:
        /* <DEDUP_REMOVED lines=9> */
.L_x_108:
[----:B------:R-:W-:Y:S05]  /*4290*/  BSYNC B1 ;  /* 0x0000000000017941 */ /* 0x000fea0003800000 */
.L_x_107:
        /* <DEDUP_REMOVED lines=10> */
.L_x_110:
[----:B------:R-:W-:Y:S05]  /*4340*/  BSYNC B1 ;  /* 0x0000000000017941 */ /* 0x000fea0003800000 */
.L_x_109:
        /* <DEDUP_REMOVED lines=10> */
.L_x_112:
[----:B------:R-:W-:Y:S05]  /*43f0*/  BSYNC B1 ;  /* 0x0000000000017941 */ /* 0x000fea0003800000 */
.L_x_111:
        /* <DEDUP_REMOVED lines=9> */
.L_x_114:
[----:B------:R-:W-:Y:S05]  /*4490*/  BSYNC B1 ;  /* 0x0000000000017941 */ /* 0x000fea0003800000 */
.L_x_113:
        /* <DEDUP_REMOVED lines=9> */
.L_x_116:
[----:B------:R-:W-:Y:S05]  /*4530*/  BSYNC B1 ;  /* 0x0000000000017941 */ /* 0x000fea0003800000 */
.L_x_115:
        /* <DEDUP_REMOVED lines=10> */
.L_x_118:
[----:B------:R-:W-:Y:S05]  /*45e0*/  BSYNC B1 ;  /* 0x0000000000017941 */ /* 0x000fea0003800000 */
.L_x_117:
        /* <DEDUP_REMOVED lines=10> */
.L_x_120:
[----:B------:R-:W-:Y:S05]  /*4690*/  BSYNC B1 ;  /* 0x0000000000017941 */ /* 0x000fea0003800000 */
.L_x_119:
        /* <DEDUP_REMOVED lines=9> */
.L_x_122:
[----:B------:R-:W-:Y:S05]  /*4730*/  BSYNC B1 ;  /* 0x0000000000017941 */ /* 0x000fea0003800000 */
.L_x_121:
        /* <DEDUP_REMOVED lines=9> */
.L_x_124:
[----:B------:R-:W-:Y:S05]  /*47d0*/  BSYNC B1 ;  /* 0x0000000000017941 */ /* 0x000fea0003800000 */
.L_x_123:
        /* <DEDUP_REMOVED lines=10> */
.L_x_126:
[----:B------:R-:W-:Y:S05]  /*4880*/  BSYNC B1 ;  /* 0x0000000000017941 */ /* 0x000fea0003800000 */
.L_x_125:
        /* <DEDUP_REMOVED lines=10> */
.L_x_128:
[----:B------:R-:W-:Y:S05]  /*4930*/  BSYNC B1 ;  /* 0x0000000000017941 */ /* 0x000fea0003800000 */
.L_x_127:
        /* <DEDUP_REMOVED lines=9> */
.L_x_130:
[----:B------:R-:W-:Y:S05]  /*49d0*/  BSYNC B1 ;  /* 0x0000000000017941 */ /* 0x000fea0003800000 */
.L_x_129:
        /* <DEDUP_REMOVED lines=9> */
.L_x_132:
[----:B------:R-:W-:Y:S05]  /*4a70*/  BSYNC B1 ;  /* 0x0000000000017941 */ /* 0x000fea0003800000 */
.L_x_131:
        /* <DEDUP_REMOVED lines=10> */
.L_x_134:
[----:B------:R-:W-:Y:S05]  /*4b20*/  BSYNC B1 ;  /* 0x0000000000017941 */ /* 0x000fea0003800000 */
.L_x_133:
        /* <DEDUP_REMOVED lines=10> */
.L_x_136:
[----:B------:R-:W-:Y:S05]  /*4bd0*/  BSYNC B1 ;  /* 0x0000000000017941 */ /* 0x000fea0003800000 */
.L_x_135:
        /* <DEDUP_REMOVED lines=9> */
.L_x_138:
[----:B------:R-:W-:Y:S05]  /*4c70*/  BSYNC B1 ;  /* 0x0000000000017941 */ /* 0x000fea0003800000 */
.L_x_137:
        /* <DEDUP_REMOVED lines=9> */
.L_x_140:
[----:B------:R-:W-:Y:S05]  /*4d10*/  BSYNC B1 ;  /* 0x0000000000017941 */ /* 0x000fea0003800000 */
.L_x_139:
        /* <DEDUP_REMOVED lines=10> */
.L_x_142:
[----:B------:R-:W-:Y:S05]  /*4dc0*/  BSYNC B1 ;  /* 0x0000000000017941 */ /* 0x000fea0003800000 */
.L_x_141:
        /* <DEDUP_REMOVED lines=10> */
.L_x_144:
[----:B------:R-:W-:Y:S05]  /*4e70*/  BSYNC B1 ;  /* 0x0000000000017941 */ /* 0x000fea0003800000 */
.L_x_143:
        /* <DEDUP_REMOVED lines=9> */
.L_x_146:
[----:B------:R-:W-:Y:S05]  /*4f10*/  BSYNC B1 ;  /* 0x0000000000017941 */ /* 0x000fea0003800000 */
.L_x_145:
        /* <DEDUP_REMOVED lines=9> */
.L_x_148:
[----:B------:R-:W-:Y:S05]  /*4fb0*/  BSYNC B1 ;  /* 0x0000000000017941 */ /* 0x000fea0003800000 */
.L_x_147:
        /* <DEDUP_REMOVED lines=10> */
.L_x_150:
[----:B------:R-:W-:Y:S05]  /*5060*/  BSYNC B1 ;  /* 0x0000000000017941 */ /* 0x000fea0003800000 */
.L_x_149:
        /* <DEDUP_REMOVED lines=10> */
.L_x_152:
[----:B------:R-:W-:Y:S05]  /*5110*/  BSYNC B1 ;  /* 0x0000000000017941 */ /* 0x000fea0003800000 */
.L_x_151:
        /* <DEDUP_REMOVED lines=9> */
.L_x_154:
[----:B------:R-:W-:Y:S05]  /*51b0*/  BSYNC B1 ;  /* 0x0000000000017941 */ /* 0x000fea0003800000 */
.L_x_153:
        /* <DEDUP_REMOVED lines=9> */
.L_x_156:
[----:B------:R-:W-:Y:S05]  /*5250*/  BSYNC B1 ;  /* 0x0000000000017941 */ /* 0x000fea0003800000 */
.L_x_155:
        /* <DEDUP_REMOVED lines=10> */
.L_x_158:
[----:B------:R-:W-:Y:S05]  /*5300*/  BSYNC B1 ;  /* 0x0000000000017941 */ /* 0x000fea0003800000 */
.L_x_157:
        /* <DEDUP_REMOVED lines=10> */
.L_x_160:
[----:B------:R-:W-:Y:S05]  /*53b0*/  BSYNC B1 ;  /* 0x0000000000017941 */ /* 0x000fea0003800000 */
.L_x_159:
        /* <DEDUP_REMOVED lines=9> */
.L_x_162:
[----:B------:R-:W-:Y:S05]  /*5450*/  BSYNC B1 ;  /* 0x0000000000017941 */ /* 0x000fea0003800000 */
.L_x_161:
        /* <DEDUP_REMOVED lines=9> */
.L_x_164:
[----:B------:R-:W-:Y:S05]  /*54f0*/  BSYNC B1 ;  /* 0x0000000000017941 */ /* 0x000fea0003800000 */
.L_x_163:
        /* <DEDUP_REMOVED lines=10> */
.L_x_166:
[----:B------:R-:W-:Y:S05]  /*55a0*/  BSYNC B1 ;  /* 0x0000000000017941 */ /* 0x000fea0003800000 */
.L_x_165:
        /* <DEDUP_REMOVED lines=10> */
.L_x_168:
[----:B------:R-:W-:Y:S05]  /*5650*/  BSYNC B1 ;  /* 0x0000000000017941 */ /* 0x000fea0003800000 */
.L_x_167:
        /* <DEDUP_REMOVED lines=9> */
.L_x_170:
[----:B------:R-:W-:Y:S05]  /*56f0*/  BSYNC B1 ;  /* 0x0000000000017941 */ /* 0x000fea0003800000 */
.L_x_169:
        /* <DEDUP_REMOVED lines=9> */
.L_x_172:
[----:B------:R-:W-:Y:S05]  /*5790*/  BSYNC B1 ;  /* 0x0000000000017941 */ /* 0x000fea0003800000 */
.L_x_171:
        /* <DEDUP_REMOVED lines=10> */
.L_x_174:
[----:B------:R-:W-:Y:S05]  /*5840*/  BSYNC B1 ;  /* 0x0000000000017941 */ /* 0x000fea0003800000 */
.L_x_173:
        /* <DEDUP_REMOVED lines=10> */
.L_x_176:
[----:B------:R-:W-:Y:S05]  /*58f0*/  BSYNC B1 ;  /* 0x0000000000017941 */ /* 0x000fea0003800000 */
.L_x_175:
        /* <DEDUP_REMOVED lines=9> */
.L_x_178:
[----:B------:R-:W-:Y:S05]  /*5990*/  BSYNC B1 ;  /* 0x0000000000017941 */ /* 0x000fea0003800000 */
.L_x_177:
        /* <DEDUP_REMOVED lines=9> */
.L_x_180:
[----:B------:R-:W-:Y:S05]  /*5a30*/  BSYNC B1 ;  /* 0x0000000000017941 */ /* 0x000fea0003800000 */
.L_x_179:
        /* <DEDUP_REMOVED lines=10> */
.L_x_182:
[----:B------:R-:W-:Y:S05]  /*5ae0*/  BSYNC B1 ;  /* 0x0000000000017941 */ /* 0x000fea0003800000 */
.L_x_181:
        /* <DEDUP_REMOVED lines=10> */
.L_x_184:
[----:B------:R-:W-:Y:S05]  /*5b90*/  BSYNC B1 ;  /* 0x0000000000017941 */ /* 0x000fea0003800000 */
.L_x_183:
        /* <DEDUP_REMOVED lines=9> */
.L_x_186:
[----:B------:R-:W-:Y:S05]  /*5c30*/  BSYNC B1 ;  /* 0x0000000000017941 */ /* 0x000fea0003800000 */
.L_x_185:
        /* <DEDUP_REMOVED lines=9> */
.L_x_188:
[----:B------:R-:W-:Y:S05]  /*5cd0*/  BSYNC B1 ;  /* 0x0000000000017941 */ /* 0x000fea0003800000 */
.L_x_187:
        /* <DEDUP_REMOVED lines=10> */
.L_x_190:
[----:B------:R-:W-:Y:S05]  /*5d80*/  BSYNC B1 ;  /* 0x0000000000017941 */ /* 0x000fea0003800000 */
.L_x_189:
        /* <DEDUP_REMOVED lines=10> */
.L_x_192:
[----:B------:R-:W-:Y:S05]  /*5e30*/  BSYNC B1 ;  /* 0x0000000000017941 */ /* 0x000fea0003800000 */
.L_x_191:
        /* <DEDUP_REMOVED lines=9> */
.L_x_194:
[----:B------:R-:W-:Y:S05]  /*5ed0*/  BSYNC B1 ;  /* 0x0000000000017941 */ /* 0x000fea0003800000 */
.L_x_193:
        /* <DEDUP_REMOVED lines=9> */
.L_x_196:
[----:B------:R-:W-:Y:S05]  /*5f70*/  BSYNC B1 ;  /* 0x0000000000017941 */ /* 0x000fea0003800000 */
.L_x_195:
        /* <DEDUP_REMOVED lines=10> */
.L_x_198:
[----:B------:R-:W-:Y:S05]  /*6020*/  BSYNC B1 ;  /* 0x0000000000017941 */ /* 0x000fea0003800000 */
.L_x_197:
        /* <DEDUP_REMOVED lines=10> */
.L_x_200:
[----:B------:R-:W-:Y:S05]  /*60d0*/  BSYNC B1 ;  /* 0x0000000000017941 */ /* 0x000fea0003800000 */
.L_x_199:
        /* <DEDUP_REMOVED lines=9> */
.L_x_202:
[----:B------:R-:W-:Y:S05]  /*6170*/  BSYNC B1 ;  /* 0x0000000000017941 */ /* 0x000fea0003800000 */
.L_x_201:
        /* <DEDUP_REMOVED lines=9> */
.L_x_204:
[----:B------:R-:W-:Y:S05]  /*6210*/  BSYNC B1 ;  /* 0x0000000000017941 */ /* 0x000fea0003800000 */
.L_x_203:
        /* <DEDUP_REMOVED lines=10> */
.L_x_206:
[----:B------:R-:W-:Y:S05]  /*62c0*/  BSYNC B1 ;  /* 0x0000000000017941 */ /* 0x000fea0003800000 */
.L_x_205:
        /* <DEDUP_REMOVED lines=10> */
.L_x_208:
[----:B------:R-:W-:Y:S05]  /*6370*/  BSYNC B1 ;  /* 0x0000000000017941 */ /* 0x000fea0003800000 */
.L_x_207:
        /* <DEDUP_REMOVED lines=9> */
.L_x_210:
[----:B------:R-:W-:Y:S05]  /*6410*/  BSYNC B1 ;  /* 0x0000000000017941 */ /* 0x000fea0003800000 */
.L_x_209:
        /* <DEDUP_REMOVED lines=9> */
.L_x_212:
[----:B------:R-:W-:Y:S05]  /*64b0*/  BSYNC B1 ;  /* 0x0000000000017941 */ /* 0x000fea0003800000 */
.L_x_211:
        /* <DEDUP_REMOVED lines=10> */
.L_x_214:
[----:B------:R-:W-:Y:S05]  /*6560*/  BSYNC B1 ;  /* 0x0000000000017941 */ /* 0x000fea0003800000 */
.L_x_213:
        /* <DEDUP_REMOVED lines=10> */
.L_x_216:
[----:B------:R-:W-:Y:S05]  /*6610*/  BSYNC B1 ;  /* 0x0000000000017941 */ /* 0x000fea0003800000 */
.L_x_215:
        /* <DEDUP_REMOVED lines=9> */
.L_x_218:
[----:B------:R-:W-:Y:S05]  /*66b0*/  BSYNC B1 ;  /* 0x0000000000017941 */ /* 0x000fea0003800000 */
.L_x_217:
        /* <DEDUP_REMOVED lines=9> */
.L_x_220:
[----:B------:R-:W-:Y:S05]  /*6750*/  BSYNC B1 ;  /* 0x0000000000017941 */ /* 0x000fea0003800000 */
.L_x_219:
        /* <DEDUP_REMOVED lines=10> */
.L_x_222:
[----:B------:R-:W-:Y:S05]  /*6800*/  BSYNC B1 ;  /* 0x0000000000017941 */ /* 0x000fea0003800000 */
.L_x_221:
        /* <DEDUP_REMOVED lines=10> */
.L_x_224:
[----:B------:R-:W-:Y:S05]  /*68b0*/  BSYNC B1 ;  /* 0x0000000000017941 */ /* 0x000fea0003800000 */
.L_x_223:
        /* <DEDUP_REMOVED lines=9> */
.L_x_226:
[----:B------:R-:W-:Y:S05]  /*6950*/  BSYNC B1 ;  /* 0x0000000000017941 */ /* 0x000fea0003800000 */
.L_x_225:
        /* <DEDUP_REMOVED lines=9> */
.L_x_228:
[----:B------:R-:W-:Y:S05]  /*69f0*/  BSYNC B1 ;  /* 0x0000000000017941 */ /* 0x000fea0003800000 */
.L_x_227:
        /* <DEDUP_REMOVED lines=10> */
.L_x_230:
[----:B------:R-:W-:Y:S05]  /*6aa0*/  BSYNC B1 ;  /* 0x0000000000017941 */ /* 0x000fea0003800000 */
.L_x_229:
        /* <DEDUP_REMOVED lines=10> */
.L_x_232:
[----:B------:R-:W-:Y:S05]  /*6b50*/  BSYNC B1 ;  /* 0x0000000000017941 */ /* 0x000fea0003800000 */
.L_x_231:
        /* <DEDUP_REMOVED lines=9> */
.L_x_234:
[----:B------:R-:W-:Y:S05]  /*6bf0*/  BSYNC B1 ;  /* 0x0000000000017941 */ /* 0x000fea0003800000 */
.L_x_233:
        /* <DEDUP_REMOVED lines=9> */
.L_x_236:
[----:B------:R-:W-:Y:S05]  /*6c90*/  BSYNC B1 ;  /* 0x0000000000017941 */ /* 0x000fea0003800000 */
.L_x_235:
        /* <DEDUP_REMOVED lines=10> */
.L_x_238:
[----:B------:R-:W-:Y:S05]  /*6d40*/  BSYNC B1 ;  /* 0x0000000000017941 */ /* 0x000fea0003800000 */
.L_x_237:
        /* <DEDUP_REMOVED lines=10> */
.L_x_240:
[----:B------:R-:W-:Y:S05]  /*6df0*/  BSYNC B1 ;  /* 0x0000000000017941 */ /* 0x000fea0003800000 */
.L_x_239:
        /* <DEDUP_REMOVED lines=9> */
.L_x_242:
[----:B------:R-:W-:Y:S05]  /*6e90*/  BSYNC B1 ;  /* 0x0000000000017941 */ /* 0x000fea0003800000 */
.L_x_241:
        /* <DEDUP_REMOVED lines=9> */
.L_x_244:
[----:B------:R-:W-:Y:S05]  /*6f30*/  BSYNC B1 ;  /* 0x0000000000017941 */ /* 0x000fea0003800000 */
.L_x_243:
        /* <DEDUP_REMOVED lines=10> */
.L_x_246:
[----:B------:R-:W-:Y:S05]  /*6fe0*/  BSYNC B1 ;  /* 0x0000000000017941 */ /* 0x000fea0003800000 */
.L_x_245:
        /* <DEDUP_REMOVED lines=10> */
.L_x_248:
[----:B------:R-:W-:Y:S05]  /*7090*/  BSYNC B1 ;  /* 0x0000000000017941 */ /* 0x000fea0003800000 */
.L_x_247:
        /* <DEDUP_REMOVED lines=9> */
.L_x_250:
[----:B------:R-:W-:Y:S05]  /*7130*/  BSYNC B1 ;  /* 0x0000000000017941 */ /* 0x000fea0003800000 */
.L_x_249:
        /* <DEDUP_REMOVED lines=9> */
.L_x_252:
[----:B------:R-:W-:Y:S05]  /*71d0*/  BSYNC B1 ;  /* 0x0000000000017941 */ /* 0x000fea0003800000 */
.L_x_251:
        /* <DEDUP_REMOVED lines=10> */
.L_x_254:
[----:B------:R-:W-:Y:S05]  /*7280*/  BSYNC B1 ;  /* 0x0000000000017941 */ /* 0x000fea0003800000 */
.L_x_253:
        /* <DEDUP_REMOVED lines=10> */
.L_x_256:
[----:B------:R-:W-:Y:S05]  /*7330*/  BSYNC B1 ;  /* 0x0000000000017941 */ /* 0x000fea0003800000 */
.L_x_255:
        /* <DEDUP_REMOVED lines=9> */
.L_x_258:
[----:B------:R-:W-:Y:S05]  /*73d0*/  BSYNC B1 ;  /* 0x0000000000017941 */ /* 0x000fea0003800000 */
.L_x_257:
        /* <DEDUP_REMOVED lines=9> */
.L_x_260:
[----:B------:R-:W-:Y:S05]  /*7470*/  BSYNC B1 ;  /* 0x0000000000017941 */ /* 0x000fea0003800000 */
.L_x_259:
        /* <DEDUP_REMOVED lines=10> */
.L_x_262:
[----:B------:R-:W-:Y:S05]  /*7520*/  BSYNC B1 ;  /* 0x0000000000017941 */ /* 0x000fea0003800000 */
.L_x_261:
        /* <DEDUP_REMOVED lines=10> */
.L_x_264:
[----:B------:R-:W-:Y:S05]  /*75d0*/  BSYNC B1 ;  /* 0x0000000000017941 */ /* 0x000fea0003800000 */
.L_x_263:
        /* <DEDUP_REMOVED lines=9> */
.L_x_266:
[----:B------:R-:W-:Y:S05]  /*7670*/  BSYNC B1 ;  /* 0x0000000000017941 */ /* 0x000fea0003800000 */
.L_x_265:
        /* <DEDUP_REMOVED lines=9> */
.L_x_268:
[----:B------:R-:W-:Y:S05]  /*7710*/  BSYNC B1 ;  /* 0x0000000000017941 */ /* 0x000fea0003800000 */
.L_x_267:
        /* <DEDUP_REMOVED lines=10> */
.L_x_270:
[----:B------:R-:W-:Y:S05]  /*77c0*/  BSYNC B1 ;  /* 0x0000000000017941 */ /* 0x000fea0003800000 */
.L_x_269:
        /* <DEDUP_REMOVED lines=10> */
.L_x_272:
[----:B------:R-:W-:Y:S05]  /*7870*/  BSYNC B1 ;  /* 0x0000000000017941 */ /* 0x000fea0003800000 */
.L_x_271:
        /* <DEDUP_REMOVED lines=9> */
.L_x_274:
[----:B------:R-:W-:Y:S05]  /*7910*/  BSYNC B1 ;  /* 0x0000000000017941 */ /* 0x000fea0003800000 */
.L_x_273:
        /* <DEDUP_REMOVED lines=9> */
.L_x_276:
[----:B------:R-:W-:Y:S05]  /*79b0*/  BSYNC B1 ;  /* 0x0000000000017941 */ /* 0x000fea0003800000 */
.L_x_275:
        /* <DEDUP_REMOVED lines=10> */
.L_x_278:
[----:B------:R-:W-:Y:S05]  /*7a60*/  BSYNC B1 ;  /* 0x0000000000017941 */ /* 0x000fea0003800000 */
.L_x_277:
        /* <DEDUP_REMOVED lines=10> */
.L_x_280:
[----:B------:R-:W-:Y:S05]  /*7b10*/  BSYNC B1 ;  /* 0x0000000000017941 */ /* 0x000fea0003800000 */
.L_x_279:
        /* <DEDUP_REMOVED lines=9> */
.L_x_282:
[----:B------:R-:W-:Y:S05]  /*7bb0*/  BSYNC B1 ;  /* 0x0000000000017941 */ /* 0x000fea0003800000 */
.L_x_281:
[----:B-----5:R-:W-:Y:S01]  /*7bc0*/  HADD2.F32 R3, -RZ, R18.H0_H0 ;  /* 0x20000012ff037230 */ /* 0x020fe20000004100 */
[----:B------:R-:W-:Y:S01]  /*7bd0*/  ISETP.GT.AND P0, PT, R2, 0x8, P0 ;  /* 0x000000080200780c */ /* 0x000fe20000704270 */
[----:B0-----:R-:W-:Y:S01]  /*7be0*/  @P1 IMAD.MOV.U32 R4, RZ, RZ, R10 ;  /* 0x000000ffff041224 */ /* 0x001fe200078e000a */
[----:B------:R-:W-:Y:S01]  /*7bf0*/  BSSY B1, `(.L_x_283) ;  /* 0x0000008000017945 */ /* 0x000fe20003800000 */
[----:B------:R-:W-:Y:S02]  /*7c00*/  @P1 IMAD.MOV.U32 R5, RZ, RZ, R11 ;  /* 0x000000ffff051224 */ /* 0x000fe400078e000b */
[----:B------:R-:W-:-:S04]  /*7c10*/  FMUL R3, R3, R22 ;  /* 0x0000001603037220 */ /* 0x000fc80000400000 */
[----:B------:R-:W-:-:S05]  /*7c20*/  FFMA R3, R150, R23, R3 ;  /* 0x0000001796037223 */ /* 0x000fca0000000003 */
[----:B------:R-:W-:-:S05]  /*7c30*/  F2FP.F16.F32.PACK_AB R3, RZ, R3 ;  /* 0x00000003ff03723e */ /* 0x000fca00000000ff */
[----:B------:R0:W-:Y:S01]  /*7c40*/  @P1 STG.E.U16 desc[UR50][R4.64+0x1f0], R3 ;  /* 0x0001f00304001986 */ /* 0x0001e2000c101532 */
[----:B------:R-:W-:Y:S05]  /*7c50*/  @!P0 BRA `(.L_x_284) ;  /* 0x0000000000048947 */ /* 0x000fea0003800000 */
[----:B------:R0:W5:Y:S02]  /*7c60*/  LDG.E.LTC128B.U16 R18, desc[UR50][R8.64+0x1f2] ;  /* 0x0001f23208127981 */ /* 0x000164000c1e1520 */
.L_x_284:
[----:B------:R-:W-:Y:S05]  /*7c70*/  BSYNC B1 ;  /* 0x0000000000017941 */ /* 0x000fea0003800000 */
.L_x_283:
[----:B------:R-:W-:Y:S05]  /*7c80*/  @!P0 BRA `(.L_x_285) ;  /* 0x0000002400508947 */ /* 0x000fea0003800000 */
[----:B0----5:R-:W-:-:S05]  /*7c90*/  HADD2.F32 R3, -RZ, R18.H0_H0 ;  /* 0x20000012ff037230 */ /* 0x021fca0000004100 */
[----:B------:R-:W-:-:S04]  /*7ca0*/  FMUL R0, R3, R22 ;  /* 0x0000001603007220 */ /* 0x000fc80000400000 */
[----:B------:R-:W-:-:S05]  /*7cb0*/  FFMA R0, R151, R23, R0 ;  /* 0x0000001797007223 */ /* 0x000fca0000000000 */
[----:B------:R-:W-:-:S05]  /*7cc0*/  F2FP.F16.F32.PACK_AB R0, RZ, R0 ;  /* 0x00000000ff00723e */ /* 0x000fca00000000ff */
[----:B------:R0:W-:Y:S01]  /*7cd0*/  STG.E.U16 desc[UR50][R10.64+0x1f2], R0 ;  /* 0x0001f2000a007986 */ /* 0x0001e2000c101532 */
[----:B------:R-:W-:Y:S05]  /*7ce0*/  BRA `(.L_x_285) ;  /* 0x0000002400387947 */ /* 0x000fea0003800000 */
.L_x_32:
[----:B------:R-:W-:Y:S01]  /*7cf0*/  ISETP.GT.AND P0, PT, R0, 0x1, PT ;  /* 0x000000010000780c */ /* 0x000fe20003f04270 */
[----:B------:R-:W-:Y:S01]  /*7d00*/  ULDC.64 UR4, c[0x0][0x5c0] ;  /* 0x0001700000047ab9 */ /* 0x000fe20000000a00 */
[-C--:B------:R-:W-:Y:S01]  /*7d10*/  FMUL R24, R24, R23.reuse ;  /* 0x0000001718187220 */ /* 0x080fe20000400000 */
[-C--:B------:R-:W-:Y:S01]  /*7d20*/  FMUL R25, R25, R23.reuse ;  /* 0x0000001719197220 */ /* 0x080fe20000400000 */
[----:B------:R-:W-:Y:S01]  /*7d30*/  ISETP.GT.AND P3, PT, R2, RZ, P0 ;  /* 0x000000ff0200720c */ /* 0x000fe20000764270 */
[-C--:B------:R-:W-:Y:S01]  /*7d40*/  FMUL R26, R26, R23.reuse ;  /* 0x000000171a1a7220 */ /* 0x080fe20000400000 */
[----:B------:R-:W-:Y:S01]  /*7d50*/  LEA R4, P4, R168, UR4, 0x1 ;  /* 0x00000004a8047c11 */ /* 0x000fe2000f8808ff */
[-C--:B------:R-:W-:Y:S01]  /*7d60*/  FMUL R27, R27, R23.reuse ;  /* 0x000000171b1b7220 */ /* 0x080fe20000400000 */
[----:B------:R-:W-:Y:S01]  /*7d70*/  F2FP.F16.F32.PACK_AB R24, RZ, R24 ;  /* 0x00000018ff18723e */ /* 0x000fe200000000ff */
[-C--:B------:R-:W-:Y:S01]  /*7d80*/  FMUL R28, R28, R23.reuse ;  /* 0x000000171c1c7220 */ /* 0x080fe20000400000 */
[----:B------:R-:W-:Y:S01]  /*7d90*/  LEA.HI.X R5, R168, UR5, R173, 0x1, P4 ;  /* 0x00000005a8057c11 */ /* 0x000fe2000a0f0cad */
[----:B------:R-:W-:Y:S01]  /*7da0*/  FMUL R29, R29, R23 ;  /* 0x000000171d1d7220 */ /* 0x000fe20000400000 */
[----:B------:R-:W-:Y:S01]  /*7db0*/  F2FP.F16.F32.PACK_AB R25, RZ, R25 ;  /* 0x00000019ff19723e */ /* 0x000fe200000000ff */
[-C--:B------:R-:W-:Y:S01]  /*7dc0*/  FMUL R30, R30, R23.reuse ;  /* 0x000000171e1e7220 */ /* 0x080fe20000400000 */
[C---:B------:R-:W-:Y:S01]  /*7dd0*/  SHF.L.U64.HI R11, R10.reuse, 0x4, R11 ;  /* 0x000000040a0b7819 */ /* 0x040fe2000001020b */
[----:B------:R-:W-:Y:S01]  /*7de0*/  @P1 STG.E.U16 desc[UR50][R4.64], R24 ;  /* 0x0000001804001986 */ /* 0x000fe2000c101532 */
[----:B------:R-:W-:Y:S01]  /*7df0*/  LEA R6, P4, R10, R4, 0x4 ;  /* 0x000000040a067211 */ /* 0x000fe200078820ff */
[-C--:B------:R-:W-:Y:S01]  /*7e00*/  FMUL R31, R31, R23.reuse ;  /* 0x000000171f1f7220 */ /* 0x080fe20000400000 */
[----:B------:R-:W-:Y:S01]  /*7e10*/  ISETP.GT.AND P2, PT, R2, 0x8, P2 ;  /* 0x000000080200780c */ /* 0x000fe20001744270 */
[----:B------:R-:W-:Y:S01]  /*7e20*/  @P3 STG.E.U16 desc[UR50][R4.64+0x2], R25 ;  /* 0x0000021904003986 */ /* 0x000fe2000c101532 */
[----:B------:R-:W-:Y:S01]  /*7e30*/  ISETP.GT.AND P1, PT, R0, 0x8, PT ;  /* 0x000000080000780c */ /* 0x000fe20003f24270 */
[----:B------:R-:W-:Y:S01]  /*7e40*/  IMAD.X R7, R11, 0x1, R5, P4 ;  /* 0x000000010b077824 */ /* 0x000fe200020e0605 */
[----:B------:R-:W-:Y:S01]  /*7e50*/  ISETP.GT.AND P3, PT, R2, 0x8, P0 ;  /* 0x000000080200780c */ /* 0x000fe20000764270 */
[-C--:B------:R-:W-:Y:S01]  /*7e60*/  FMUL R32, R32, R23.reuse ;  /* 0x0000001720207220 */ /* 0x080fe20000400000 */
[----:B------:R-:W-:Y:S01]  /*7e70*/  ISETP.GT.AND P0, PT, R0, 0x9, PT ;  /* 0x000000090000780c */ /* 0x000fe20003f04270 */
[-C--:B------:R-:W-:Y:S01]  /*7e80*/  FMUL R33, R33, R23.reuse ;  /* 0x0000001721217220 */ /* 0x080fe20000400000 */
[----:B------:R-:W-:Y:S01]  /*7e90*/  ISETP.GT.AND P5, PT, R2, RZ, P1 ;  /* 0x000000ff0200720c */ /* 0x000fe20000fa4270 */
[-C--:B------:R-:W-:Y:S01]  /*7ea0*/  FMUL R34, R34, R23.reuse ;  /* 0x0000001722227220 */ /* 0x080fe20000400000 */
[----:B------:R-:W-:Y:S01]  /*7eb0*/  ISETP.GT.AND P4, PT, R2, RZ, P0 ;  /* 0x000000ff0200720c */ /* 0x000fe20000784270 */
[-C--:B------:R-:W-:Y:S01]  /*7ec0*/  FMUL R35, R35, R23.reuse ;  /* 0x0000001723237220 */ /* 0x080fe20000400000 */
[----:B------:R-:W-:Y:S01]  /*7ed0*/  F2FP.F16.F32.PACK_AB R26, RZ, R26 ;  /* 0x0000001aff1a723e */ /* 0x000fe200000000ff */
[----:B------:R-:W-:Y:S01]  /*7ee0*/  FMUL R36, R36, R23 ;  /* 0x0000001724247220 */ /* 0x000fe20000400000 */
[----:B------:R-:W-:Y:S01]  /*7ef0*/  F2FP.F16.F32.PACK_AB R27, RZ, R27 ;  /* 0x0000001bff1b723e */ /* 0x000fe200000000ff */
[----:B------:R-:W-:Y:S01]  /*7f00*/  FMUL R37, R37, R23 ;  /* 0x0000001725257220 */ /* 0x000fe20000400000 */
[----:B------:R-:W-:Y:S01]  /*7f10*/  F2FP.F16.F32.PACK_AB R28, RZ, R28 ;  /* 0x0000001cff1c723e */ /* 0x000fe200000000ff */
[----:B------:R-:W-:Y:S01]  /*7f20*/  @P2 STG.E.U16 desc[UR50][R6.64], R26 ;  /* 0x0000001a06002986 */ /* 0x000fe2000c101532 */
[----:B------:R-:W-:Y:S01]  /*7f30*/  F2FP.F16.F32.PACK_AB R29, RZ, R29 ;  /* 0x0000001dff1d723e */ /* 0x000fe200000000ff */
[-C--:B------:R-:W-:Y:S01]  /*7f40*/  FMUL R38, R38, R23.reuse ;  /* 0x0000001726267220 */ /* 0x080fe20000400000 */
[----:B------:R-:W-:Y:S01]  /*7f50*/  ISETP.GT.AND P1, PT, R2, 0x8, P1 ;  /* 0x000000080200780c */ /* 0x000fe20000f24270 */
[----:B------:R-:W-:Y:S01]  /*7f60*/  @P3 STG.E.U16 desc[UR50][R6.64+0x2], R27 ;  /* 0x0000021b06003986 */ /* 0x000fe2000c101532 */
[----:B------:R-:W-:Y:S01]  /*7f70*/  ISETP.GT.AND P3, PT, R0, 0x10, PT ;  /* 0x000000100000780c */ /* 0x000fe20003f64270 */
[-C--:B------:R-:W-:Y:S01]  /*7f80*/  FMUL R39, R39, R23.reuse ;  /* 0x0000001727277220 */ /* 0x080fe20000400000 */
[----:B------:R-:W-:Y:S01]  /*7f90*/  ISETP.GT.AND P2, PT, R2, 0x8, P0 ;  /* 0x000000080200780c */ /* 0x000fe20000744270 */
[----:B------:R-:W-:Y:S01]  /*7fa0*/  @P5 STG.E.U16 desc[UR50][R4.64+0x10], R28 ;  /* 0x0000101c04005986 */ /* 0x000fe2000c101532 */
[----:B------:R-:W-:Y:S01]  /*7fb0*/  ISETP.GT.AND P0, PT, R0, 0x11, PT ;  /* 0x000000110000780c */ /* 0x000fe20003f04270 */
[-C--:B------:R-:W-:Y:S01]  /*7fc0*/  FMUL R40, R40, R23.reuse ;  /* 0x0000001728287220 */ /* 0x080fe20000400000 */
[----:B------:R-:W-:Y:S01]  /*7fd0*/  F2FP.F16.F32.PACK_AB R30, RZ, R30 ;  /* 0x0000001eff1e723e */ /* 0x000fe200000000ff */
[----:B------:R-:W-:Y:S01]  /*7fe0*/  @P4 STG.E.U16 desc[UR50][R4.64+0x12], R29 ;  /* 0x0000121d04004986 */ /* 0x000fe2000c101532 */
[C---:B------:R-:W-:Y:S01]  /*7ff0*/  ISETP.GT.AND P4, PT, R2.reuse, RZ, P3 ;  /* 0x000000ff0200720c */ /* 0x040fe20001f84270 */
[----:B------:R-:W-:Y:S01]  /*8000*/  FMUL R41, R41, R23 ;  /* 0x0000001729297220 */ /* 0x000fe20000400000 */
[----:B------:R-:W-:Y:S01]  /*8010*/  ISETP.GT.AND P5, PT, R2, RZ, P0 ;  /* 0x000000ff0200720c */ /* 0x000fe200007a4270 */
[----:B------:R-:W-:Y:S01]  /*8020*/  @P1 STG.E.U16 desc[UR50][R6.64+0x10], R30 ;  /* 0x0000101e06001986 */ /* 0x000fe2000c101532 */
[----:B------:R-:W-:Y:S01]  /*8030*/  F2FP.F16.F32.PACK_AB R31, RZ, R31 ;  /* 0x0000001fff1f723e */ /* 0x000fe200000000ff */
[-C--:B------:R-:W-:Y:S01]  /*8040*/  FMUL R42, R42, R23.reuse ;  /* 0x000000172a2a7220 */ /* 0x080fe20000400000 */
[----:B------:R-:W-:Y:S01]  /*8050*/  F2FP.F16.F32.PACK_AB R32, RZ, R32 ;  /* 0x00000020ff20723e */ /* 0x000fe200000000ff */
[----:B------:R-:W-:Y:S01]  /*8060*/  FMUL R43, R43, R23 ;  /* 0x000000172b2b7220 */ /* 0x000fe20000400000 */
[----:B------:R-:W-:Y:S01]  /*8070*/  ISETP.GT.AND P1, PT, R2, 0x8, P3 ;  /* 0x000000080200780c */ /* 0x000fe20001f24270 */
[----:B------:R-:W-:Y:S01]  /*8080*/  @P2 STG.E.U16 desc[UR50][R6.64+0x12], R31 ;  /* 0x0000121f06002986 */ /* 0x000fe2000c101532 */
[----:B------:R-:W-:Y:S01]  /*8090*/  F2FP.F16.F32.PACK_AB R33, RZ, R33 ;  /* 0x00000021ff21723e */ /* 0x000fe200000000ff */
[-C--:B------:R-:W-:Y:S01]  /*80a0*/  FMUL R44, R44, R23.reuse ;  /* 0x000000172c2c7220 */ /* 0x080fe20000400000 */
[----:B------:R-:W-:Y:S01]  /*80b0*/  ISETP.GT.AND P3, PT, R0, 0x18, PT ;  /* 0x000000180000780c */ /* 0x000fe20003f64270 */
[----:B------:R-:W-:Y:S01]  /*80c0*/  @P4 STG.E.U16 desc[UR50][R4.64+0x20], R32 ;  /* 0x0000202004004986 */ /* 0x000fe2000c101532 */
[----:B------:R-:W-:Y:S01]  /*80d0*/  ISETP.GT.AND P2, PT, R2, 0x8, P0 ;  /* 0x000000080200780c */ /* 0x000fe20000744270 */
[-C--:B------:R-:W-:Y:S01]  /*80e0*/  FMUL R45, R45, R23.reuse ;  /* 0x000000172d2d7220 */ /* 0x080fe20000400000 */
[----:B------:R-:W-:Y:S01]  /*80f0*/  ISETP.GT.AND P0, PT, R0, 0x19, PT ;  /* 0x000000190000780c */ /* 0x000fe20003f04270 */
[----:B------:R-:W-:Y:S01]  /*8100*/  @P5 STG.E.U16 desc[UR50][R4.64+0x22], R33 ;  /* 0x0000222104005986 */ /* 0x000fe2000c101532 */
[----:B------:R-:W-:Y:S01]  /*8110*/  ISETP.GT.AND P4, PT, R2, RZ, P3 ;  /* 0x000000ff0200720c */ /* 0x000fe20001f84270 */
[-C--:B------:R-:W-:Y:S01]  /*8120*/  FMUL R46, R46, R23.reuse ;  /* 0x000000172e2e7220 */ /* 0x080fe20000400000 */
[----:B------:R-:W-:Y:S01]  /*8130*/  ISETP.GT.AND P5, PT, R2, RZ, P0 ;  /* 0x000000ff0200720c */ /* 0x000fe200007a4270 */
[-C--:B------:R-:W-:Y:S01]  /*8140*/  FMUL R47, R47, R23.reuse ;  /* 0x000000172f2f7220 */ /* 0x080fe20000400000 */
[----:B------:R-:W-:Y:S01]  /*8150*/  F2FP.F16.F32.PACK_AB R34, RZ, R34 ;  /* 0x00000022ff22723e */ /* 0x000fe200000000ff */
[----:B------:R-:W-:Y:S01]  /*8160*/  FMUL R48, R48, R23 ;  /* 0x0000001730307220 */ /* 0x000fe20000400000 */
[----:B------:R-:W-:Y:S01]  /*8170*/  F2FP.F16.F32.PACK_AB R35, RZ, R35 ;  /* 0x00000023ff23723e */ /* 0x000fe200000000ff */
[-C--:B------:R-:W-:Y:S01]  /*8180*/  FMUL R49, R49, R23.reuse ;  /* 0x0000001731317220 */ /* 0x080fe20000400000 */
[----:B------:R-:W-:Y:S01]  /*8190*/  F2FP.F16.F32.PACK_AB R36, RZ, R36 ;  /* 0x00000024ff24723e */ /* 0x000fe200000000ff */
[----:B------:R-:W-:Y:S01]  /*81a0*/  @P1 STG.E.U16 desc[UR50][R6.64+0x20], R34 ;  /* 0x0000202206001986 */ /* 0x000fe2000c101532 */
[----:B------:R-:W-:Y:S01]  /*81b0*/  ISETP.GT.AND P1, PT, R2, 0x8, P3 ;  /* 0x000000080200780c */ /* 0x000fe20001f24270 */
[----:B------:R-:W-:Y:S01]  /*81c0*/  FMUL R50, R50, R23 ;  /* 0x0000001732327220 */ /* 0x000fe20000400000 */
[----:B------:R-:W-:Y:S01]  /*81d0*/  F2FP.F16.F32.PACK_AB R37, RZ, R37 ;  /* 0x00000025ff25723e */ /* 0x000fe200000000ff */
[----:B------:R-:W-:Y:S01]  /*81e0*/  @P2 STG.E.U16 desc[UR50][R6.64+0x22], R35 ;  /* 0x0000222306002986 */ /* 0x000fe2000c101532 */
[----:B------:R-:W-:Y:S01]  /*81f0*/  ISETP.GT.AND P3, PT, R0, 0x20, PT ;  /* 0x000000200000780c */ /* 0x000fe20003f64270 */
[-C--:B------:R-:W-:Y:S01]  /*8200*/  FMUL R51, R51, R23.reuse ;  /* 0x0000001733337220 */ /* 0x080fe20000400000 */
[----:B------:R-:W-:Y:S01]  /*8210*/  ISETP.GT.AND P2, PT, R2, 0x8, P0 ;  /* 0x000000080200780c */ /* 0x000fe20000744270 */
[----:B------:R-:W-:Y:S01]  /*8220*/  @P4 STG.E.U16 desc[UR50][R4.64+0x30], R36 ;  /* 0x0000302404004986 */ /* 0x000fe2000c101532 */
[----:B------:R-:W-:Y:S01]  /*8230*/  ISETP.GT.AND P0, PT, R0, 0x21, PT ;  /* 0x000000210000780c */ /* 0x000fe20003f04270 */
[-C--:B------:R-:W-:Y:S01]  /*8240*/  FMUL R52, R52, R23.reuse ;  /* 0x0000001734347220 */ /* 0x080fe20000400000 */
[C---:B------:R-:W-:Y:S01]  /*8250*/  ISETP.GT.AND P4, PT, R2.reuse, RZ, P3 ;  /* 0x000000ff0200720c */ /* 0x040fe20001f84270 */
[----:B------:R-:W-:Y:S01]  /*8260*/  @P5 STG.E.U16 desc[UR50][R4.64+0x32], R37 ;  /* 0x0000322504005986 */ /* 0x000fe2000c101532 */
        /* <DEDUP_REMOVED lines=328> */
[----:B------:R-:W-:-:S02]  /*96f0*/  ISETP.GT.AND P1, PT, R2, 0x8, P3 ;  /* 0x000000080200780c */ /* 0x000fc40001f24270 */
[----:B------:R-:W-:Y:S01]  /*9700*/  F2FP.F16.F32.PACK_AB R105, RZ, R105 ;  /* 0x00000069ff69723e */ /* 0x000fe200000000ff */
[----:B------:R-:W-:Y:S01]  /*9710*/  @P2 STG.E.U16 desc[UR50][R6.64+0x132], R103 ;  /* 0x0001326706002986 */ /* 0x000fe2000c101532 */
[----:B------:R-:W-:Y:S02]  /*9720*/  ISETP.GT.AND P3, PT, R0, 0xa8, PT ;  /* 0x000000a80000780c */ /* 0x000fe40003f64270 */
[----:B------:R-:W-:Y:S01]  /*9730*/  ISETP.GT.AND P2, PT, R2, 0x8, P0 ;  /* 0x000000080200780c */ /* 0x000fe20000744270 */
[----:B------:R-:W-:Y:S01]  /*9740*/  @P4 STG.E.U16 desc[UR50][R4.64+0x140], R104 ;  /* 0x0001406804004986 */ /* 0x000fe2000c101532 */
[----:B------:R-:W-:Y:S02]  /*9750*/  ISETP.GT.AND P0, PT, R0, 0xa9, PT ;  /* 0x000000a90000780c */ /* 0x000fe40003f04270 */
[C---:B------:R-:W-:Y:S01]  /*9760*/  ISETP.GT.AND P4, PT, R2.reuse, RZ, P3 ;  /* 0x000000ff0200720c */ /* 0x040fe20001f84270 */
[----:B------:R-:W-:Y:S01]  /*9770*/  @P5 STG.E.U16 desc[UR50][R4.64+0x142], R105 ;  /* 0x0001426904005986 */ /* 0x000fe2000c101532 */
[----:B------:R-:W-:-:S02]  /*9780*/  ISETP.GT.AND P5, PT, R2, RZ, P0 ;  /* 0x000000ff0200720c */ /* 0x000fc400007a4270 */
[----:B------:R-:W-:Y:S02]  /*9790*/  F2FP.F16.F32.PACK_AB R106, RZ, R106 ;  /* 0x0000006aff6a723e */ /* 0x000fe400000000ff */
[----:B------:R-:W-:Y:S02]  /*97a0*/  F2FP.F16.F32.PACK_AB R107, RZ, R107 ;  /* 0x0000006bff6b723e */ /* 0x000fe400000000ff */
[----:B------:R-:W-:Y:S01]  /*97b0*/  F2FP.F16.F32.PACK_AB R108, RZ, R108 ;  /* 0x0000006cff6c723e */ /* 0x000fe200000000ff */
[----:B------:R-:W-:Y:S01]  /*97c0*/  @P1 STG.E.U16 desc[UR50][R6.64+0x140], R106 ;  /* 0x0001406a06001986 */ /* 0x000fe2000c101532 */
[----:B------:R-:W-:Y:S02]  /*97d0*/  ISETP.GT.AND P1, PT, R2, 0x8, P3 ;  /* 0x000000080200780c */ /* 0x000fe40001f24270 */
[----:B------:R-:W-:Y:S01]  /*97e0*/  F2FP.F16.F32.PACK_AB R109, RZ, R109 ;  /* 0x0000006dff6d723e */ /* 0x000fe200000000ff */
[----:B------:R-:W-:Y:S01]  /*97f0*/  @P2 STG.E.U16 desc[UR50][R6.64+0x142], R107 ;  /* 0x0001426b06002986 */ /* 0x000fe2000c101532 */
[----:B------:R-:W-:-:S02]  /*9800*/  ISETP.GT.AND P3, PT, R0, 0xb0, PT ;  /* 0x000000b00000780c */ /* 0x000fc40003f64270 */
[----:B------:R-:W-:Y:S01]  /*9810*/  ISETP.GT.AND P2, PT, R2, 0x8, P0 ;  /* 0x000000080200780c */ /* 0x000fe20000744270 */
[----:B------:R-:W-:Y:S01]  /*9820*/  @P4 STG.E.U16 desc[UR50][R4.64+0x150], R108 ;  /* 0x0001506c04004986 */ /* 0x000fe2000c101532 */
[----:B------:R-:W-:Y:S02]  /*9830*/  ISETP.GT.AND P0, PT, R0, 0xb1, PT ;  /* 0x000000b10000780c */ /* 0x000fe40003f04270 */
[C---:B------:R-:W-:Y:S01]  /*9840*/  ISETP.GT.AND P4, PT, R2.reuse, RZ, P3 ;  /* 0x000000ff0200720c */ /* 0x040fe20001f84270 */
[----:B------:R-:W-:Y:S01]  /*9850*/  @P5 STG.E.U16 desc[UR50][R4.64+0x152], R109 ;  /* 0x0001526d04005986 */ /* 0x000fe2000c101532 */
[----:B------:R-:W-:Y:S02]  /*9860*/  ISETP.GT.AND P5, PT, R2, RZ, P0 ;  /* 0x000000ff0200720c */ /* 0x000fe400007a4270 */
[----:B------:R-:W-:Y:S02]  /*9870*/  F2FP.F16.F32.PACK_AB R110, RZ, R110 ;  /* 0x0000006eff6e723e */ /* 0x000fe400000000ff */
[----:B------:R-:W-:-:S02]  /*9880*/  F2FP.F16.F32.PACK_AB R111, RZ, R111 ;  /* 0x0000006fff6f723e */ /* 0x000fc400000000ff */
[----:B------:R-:W-:Y:S01]  /*9890*/  F2FP.F16.F32.PACK_AB R112, RZ, R112 ;  /* 0x00000070ff70723e */ /* 0x000fe200000000ff */
[----:B------:R-:W-:Y:S01]  /*98a0*/  @P1 STG.E.U16 desc[UR50][R6.64+0x150], R110 ;  /* 0x0001506e06001986 */ /* 0x000fe2000c101532 */
[----:B------:R-:W-:Y:S02]  /*98b0*/  ISETP.GT.AND P1, PT, R2, 0x8, P3 ;  /* 0x000000080200780c */ /* 0x000fe40001f24270 */
[----:B------:R-:W-:Y:S01]  /*98c0*/  F2FP.F16.F32.PACK_AB R113, RZ, R113 ;  /* 0x00000071ff71723e */ /* 0x000fe200000000ff */
[----:B------:R-:W-:Y:S01]  /*98d0*/  @P2 STG.E.U16 desc[UR50][R6.64+0x152], R111 ;  /* 0x0001526f06002986 */ /* 0x000fe2000c101532 */
[----:B------:R-:W-:Y:S02]  /*98e0*/  ISETP.GT.AND P3, PT, R0, 0xb8, PT ;  /* 0x000000b80000780c */ /* 0x000fe40003f64270 */
[----:B------:R-:W-:Y:S01]  /*98f0*/  ISETP.GT.AND P2, PT, R2, 0x8, P0 ;  /* 0x000000080200780c */ /* 0x000fe20000744270 */
[----:B------:R-:W-:Y:S01]  /*9900*/  @P4 STG.E.U16 desc[UR50][R4.64+0x160], R112 ;  /* 0x0001607004004986 */ /* 0x000fe2000c101532 */
[----:B------:R-:W-:-:S02]  /*9910*/  ISETP.GT.AND P0, PT, R0, 0xb9, PT ;  /* 0x000000b90000780c */ /* 0x000fc40003f04270 */
[C---:B------:R-:W-:Y:S01]  /*9920*/  ISETP.GT.AND P4, PT, R2.reuse, RZ, P3 ;  /* 0x000000ff0200720c */ /* 0x040fe20001f84270 */
[----:B------:R-:W-:Y:S01]  /*9930*/  @P5 STG.E.U16 desc[UR50][R4.64+0x162], R113 ;  /* 0x0001627104005986 */ /* 0x000fe2000c101532 */
[C---:B------:R-:W-:Y:S02]  /*9940*/  ISETP.GT.AND P5, PT, R2.reuse, RZ, P0 ;  /* 0x000000ff0200720c */ /* 0x040fe400007a4270 */
[----:B------:R-:W-:Y:S02]  /*9950*/  F2FP.F16.F32.PACK_AB R114, RZ, R114 ;  /* 0x00000072ff72723e */ /* 0x000fe400000000ff */
[----:B------:R-:W-:Y:S02]  /*9960*/  F2FP.F16.F32.PACK_AB R115, RZ, R115 ;  /* 0x00000073ff73723e */ /* 0x000fe400000000ff */
        /* <DEDUP_REMOVED lines=58> */
[C---:B------:R-:W-:Y:S02]  /*9d10*/  ISETP.GT.AND P1, PT, R2.reuse, 0x8, P2 ;  /* 0x000000080200780c */ /* 0x040fe40001724270 */
[----:B------:R-:W-:Y:S01]  /*9d20*/  F2FP.F16.F32.PACK_AB R133, RZ, R133 ;  /* 0x00000085ff85723e */ /* 0x000fe200000000ff */
[----:B------:R-:W-:Y:S01]  /*9d30*/  @P0 STG.E.U16 desc[UR50][R6.64+0x1a2], R131 ;  /* 0x0001a28306000986 */ /* 0x000fe2000c101532 */
[----:B------:R-:W-:-:S02]  /*9d40*/  ISETP.GT.AND P2, PT, R2, 0x8, P3 ;  /* 0x000000080200780c */ /* 0x000fc40001f44270 */
[C---:B------:R-:W-:Y:S01]  /*9d50*/  ISETP.GT.AND P3, PT, R0.reuse, 0xe0, PT ;  /* 0x000000e00000780c */ /* 0x040fe20003f64270 */
        /* <DEDUP_REMOVED lines=9> */
[----:B------:R-:W-:Y:S02]  /*9df0*/  F2FP.F16.F32.PACK_AB R137, RZ, R137 ;  /* 0x00000089ff89723e */ /* 0x000fe400000000ff */
[C---:B------:R-:W-:Y:S01]  /*9e00*/  ISETP.GT.AND P1, PT, R2.reuse, 0x8, P3 ;  /* 0x000000080200780c */ /* 0x040fe20001f24270 */
[----:B------:R-:W-:Y:S01]  /*9e10*/  @P2 STG.E.U16 desc[UR50][R6.64+0x1b2], R135 ;  /* 0x0001b28706002986 */ /* 0x000fe2000c101532 */
[----:B------:R-:W-:Y:S02]  /*9e20*/  ISETP.GT.AND P0, PT, R2, 0x8, P0 ;  /* 0x000000080200780c */ /* 0x000fe40000704270 */
[----:B------:R-:W-:Y:S01]  /*9e30*/  F2FP.F16.F32.PACK_AB R138, RZ, R138 ;  /* 0x0000008aff8a723e */ /* 0x000fe200000000ff */
[----:B------:R-:W-:Y:S01]  /*9e40*/  @P4 STG.E.U16 desc[UR50][R4.64+0x1c0], R136 ;  /* 0x0001c08804004986 */ /* 0x000fe2000c101532 */
[----:B------:R-:W-:-:S02]  /*9e50*/  ISETP.GT.AND P4, PT, R0, 0xe8, PT ;  /* 0x000000e80000780c */ /* 0x000fc40003f84270 */
[----:B------:R-:W-:Y:S01]  /*9e60*/  F2FP.F16.F32.PACK_AB R139, RZ, R139 ;  /* 0x0000008bff8b723e */ /* 0x000fe200000000ff */
[----:B------:R-:W-:Y:S01]  /*9e70*/  @P5 STG.E.U16 desc[UR50][R4.64+0x1c2], R137 ;  /* 0x0001c28904005986 */ /* 0x000fe2000c101532 */
[----:B------:R-:W-:Y:S02]  /*9e80*/  ISETP.GT.AND P5, PT, R0, 0xe9, PT ;  /* 0x000000e90000780c */ /* 0x000fe40003fa4270 */
[C---:B------:R-:W-:Y:S01]  /*9e90*/  ISETP.GT.AND P2, PT, R2.reuse, RZ, P4 ;  /* 0x000000ff0200720c */ /* 0x040fe20002744270 */
[----:B------:R-:W-:Y:S01]  /*9ea0*/  @P1 STG.E.U16 desc[UR50][R6.64+0x1c0], R138 ;  /* 0x0001c08a06001986 */ /* 0x000fe2000c101532 */
[C---:B------:R-:W-:Y:S02]  /*9eb0*/  ISETP.GT.AND P6, PT, R2.reuse, RZ, P5 ;  /* 0x000000ff0200720c */ /* 0x040fe40002fc4270 */
[----:B------:R-:W-:Y:S01]  /*9ec0*/  ISETP.GT.AND P4, PT, R2, 0x8, P4 ;  /* 0x000000080200780c */ /* 0x000fe20002784270 */
[----:B------:R-:W-:Y:S01]  /*9ed0*/  @P0 STG.E.U16 desc[UR50][R6.64+0x1c2], R139 ;  /* 0x0001c28b06000986 */ /* 0x000fe2000c101532 */
[----:B------:R-:W-:-:S02]  /*9ee0*/  F2FP.F16.F32.PACK_AB R140, RZ, R140 ;  /* 0x0000008cff8c723e */ /* 0x000fc400000000ff */
[----:B------:R-:W-:Y:S02]  /*9ef0*/  F2FP.F16.F32.PACK_AB R141, RZ, R141 ;  /* 0x0000008dff8d723e */ /* 0x000fe400000000ff */
[C---:B------:R-:W-:Y:S02]  /*9f00*/  ISETP.GT.AND P3, PT, R0.reuse, 0xf0, PT ;  /* 0x000000f00000780c */ /* 0x040fe40003f64270 */
[----:B------:R-:W-:Y:S01]  /*9f10*/  F2FP.F16.F32.PACK_AB R142, RZ, R142 ;  /* 0x0000008eff8e723e */ /* 0x000fe200000000ff */
[----:B------:R-:W-:Y:S01]  /*9f20*/  @P2 STG.E.U16 desc[UR50][R4.64+0x1d0], R140 ;  /* 0x0001d08c04002986 */ /* 0x000fe2000c101532 */
[----:B------:R-:W-:Y:S02]  /*9f30*/  ISETP.GT.AND P2, PT, R0, 0xf1, PT ;  /* 0x000000f10000780c */ /* 0x000fe40003f44270 */
[----:B------:R-:W-:Y:S01]  /*9f40*/  F2FP.F16.F32.PACK_AB R143, RZ, R143 ;  /* 0x0000008fff8f723e */ /* 0x000fe200000000ff */
[----:B------:R-:W-:Y:S01]  /*9f50*/  @P6 STG.E.U16 desc[UR50][R4.64+0x1d2], R141 ;  /* 0x0001d28d04006986 */ /* 0x000fe2000c101532 */
[----:B------:R-:W-:-:S02]  /*9f60*/  ISETP.GT.AND P6, PT, R2, 0x8, P5 ;  /* 0x000000080200780c */ /* 0x000fc40002fc4270 */
[C---:B------:R-:W-:Y:S01]  /*9f70*/  ISETP.GT.AND P5, PT, R2.reuse, RZ, P3 ;  /* 0x000000ff0200720c */ /* 0x040fe20001fa4270 */
[----:B------:R-:W-:Y:S01]  /*9f80*/  @P4 STG.E.U16 desc[UR50][R6.64+0x1d0], R142 ;  /* 0x0001d08e06004986 */ /* 0x000fe2000c101532 */
[C---:B------:R-:W-:Y:S02]  /*9f90*/  ISETP.GT.AND P4, PT, R2.reuse, RZ, P2 ;  /* 0x000000ff0200720c */ /* 0x040fe40001784270 */
[----:B------:R-:W-:Y:S02]  /*9fa0*/  F2FP.F16.F32.PACK_AB R144, RZ, R144 ;  /* 0x00000090ff90723e */ /* 0x000fe400000000ff */
[----:B------:R-:W-:Y:S02]  /*9fb0*/  ISETP.GT.AND P3, PT, R2, 0x8, P3 ;  /* 0x000000080200780c */ /* 0x000fe40001f64270 */
[C---:B------:R-:W-:Y:S02]  /*9fc0*/  ISETP.GT.AND P0, PT, R0.reuse, 0xf9, PT ;  /* 0x000000f90000780c */ /* 0x040fe40003f04270 */
[----:B------:R-:W-:Y:S01]  /*9fd0*/  ISETP.GT.AND P1, PT, R0, 0xf8, PT ;  /* 0x000000f80000780c */ /* 0x000fe20003f24270 */
[----:B------:R-:W-:Y:S01]  /*9fe0*/  @P6 STG.E.U16 desc[UR50][R6.64+0x1d2], R143 ;  /* 0x0001d28f06006986 */ /* 0x000fe2000c101532 */
[----:B------:R-:W-:-:S02]  /*9ff0*/  ISETP.GT.AND P2, PT, R2, 0x8, P2 ;  /* 0x000000080200780c */ /* 0x000fc40001744270 */
[C---:B------:R-:W-:Y:S01]  /*a000*/  ISETP.GT.AND P6, PT, R2.reuse, RZ, P1 ;  /* 0x000000ff0200720c */ /* 0x040fe20000fc4270 */
[----:B------:R-:W-:Y:S01]  /*a010*/  @P5 STG.E.U16 desc[UR50][R4.64+0x1e0], R144 ;  /* 0x0001e09004005986 */ /* 0x000fe2000c101532 */
[C---:B------:R-:W-:Y:S01]  /*a020*/  ISETP.GT.AND P5, PT, R2.reuse, RZ, P0 ;  /* 0x000000ff0200720c */ /* 0x040fe200007a4270 */
[----:B------:R-:W-:Y:S01]  /*a030*/  @P4 IMAD.MOV.U32 R3, RZ, RZ, R5 ;  /* 0x000000ffff034224 */ /* 0x000fe200078e0005 */
[C---:B------:R-:W-:Y:S02]  /*a040*/  ISETP.GT.AND P1, PT, R2.reuse, 0x8, P1 ;  /* 0x000000080200780c */ /* 0x040fe40000f24270 */
[----:B------:R-:W-:Y:S01]  /*a050*/  ISETP.GT.AND P0, PT, R2, 0x8, P0 ;  /* 0x000000080200780c */ /* 0x000fe20000704270 */
[----:B------:R-:W-:Y:S01]  /*a060*/  @P4 IMAD.MOV.U32 R2, RZ, RZ, R4 ;  /* 0x000000ffff024224 */ /* 0x000fe200078e0004 */
[----:B------:R-:W-:Y:S02]  /*a070*/  F2FP.F16.F32.PACK_AB R145, RZ, R145 ;  /* 0x00000091ff91723e */ /* 0x000fe400000000ff */
[----:B------:R-:W-:-:S02]  /*a080*/  F2FP.F16.F32.PACK_AB R146, RZ, R146 ;  /* 0x00000092ff92723e */ /* 0x000fc400000000ff */
[----:B------:R-:W-:Y:S01]  /*a090*/  F2FP.F16.F32.PACK_AB R147, RZ, R147 ;  /* 0x00000093ff93723e */ /* 0x000fe200000000ff */
[----:B------:R0:W-:Y:S01]  /*a0a0*/  @P4 STG.E.U16 desc[UR50][R2.64+0x1e2], R145 ;  /* 0x0001e29102004986 */ /* 0x0001e2000c101532 */
[----:B------:R-:W-:Y:S02]  /*a0b0*/  F2FP.F16.F32.PACK_AB R148, RZ, R148 ;  /* 0x00000094ff94723e */ /* 0x000fe400000000ff */
[----:B------:R-:W-:Y:S02]  /*a0c0*/  F2FP.F16.F32.PACK_AB R149, RZ, R149 ;  /* 0x00000095ff95723e */ /* 0x000fe400000000ff */
[----:B------:R-:W-:Y:S02]  /*a0d0*/  F2FP.F16.F32.PACK_AB R150, RZ, R150 ;  /* 0x00000096ff96723e */ /* 0x000fe400000000ff */
[----:B------:R-:W-:Y:S01]  /*a0e0*/  F2FP.F16.F32.PACK_AB R151, RZ, R151 ;  /* 0x00000097ff97723e */ /* 0x000fe200000000ff */
[----:B0-----:R-:W-:Y:S02]  /*a0f0*/  @P3 IMAD.MOV.U32 R2, RZ, RZ, R6 ;  /* 0x000000ffff023224 */ /* 0x001fe400078e0006 */
[----:B------:R-:W-:-:S05]  /*a100*/  @P3 IMAD.MOV.U32 R3, RZ, RZ, R7 ;  /* 0x000000ffff033224 */ /* 0x000fca00078e0007 */
[----:B------:R0:W-:Y:S02]  /*a110*/  @P3 STG.E.U16 desc[UR50][R2.64+0x1e0], R146 ;  /* 0x0001e09202003986 */ /* 0x0001e4000c101532 */
[----:B0-----:R-:W-:Y:S02]  /*a120*/  @P2 IMAD.MOV.U32 R2, RZ, RZ, R6 ;  /* 0x000000ffff022224 */ /* 0x001fe400078e0006 */
[----:B------:R-:W-:-:S05]  /*a130*/  @P2 IMAD.MOV.U32 R3, RZ, RZ, R7 ;  /* 0x000000ffff032224 */ /* 0x000fca00078e0007 */
[----:B------:R0:W-:Y:S02]  /*a140*/  @P2 STG.E.U16 desc[UR50][R2.64+0x1e2], R147 ;  /* 0x0001e29302002986 */ /* 0x0001e4000c101532 */
[----:B0-----:R-:W-:Y:S02]  /*a150*/  @P6 IMAD.MOV.U32 R2, RZ, RZ, R4 ;  /* 0x000000ffff026224 */ /* 0x001fe400078e0004 */
[----:B------:R-:W-:-:S05]  /*a160*/  @P6 IMAD.MOV.U32 R3, RZ, RZ, R5 ;  /* 0x000000ffff036224 */ /* 0x000fca00078e0005 */
[----:B------:R0:W-:Y:S04]  /*a170*/  @P6 STG.E.U16 desc[UR50][R2.64+0x1f0], R148 ;  /* 0x0001f09402006986 */ /* 0x0001e8000c101532 */
[----:B------:R1:W-:Y:S01]  /*a180*/  @P5 STG.E.U16 desc[UR50][R4.64+0x1f2], R149 ;  /* 0x0001f29504005986 */ /* 0x0003e2000c101532 */
[----:B0-----:R-:W-:Y:S02]  /*a190*/  @P1 IMAD.MOV.U32 R2, RZ, RZ, R6 ;  /* 0x000000ffff021224 */ /* 0x001fe400078e0006 */
[----:B------:R-:W-:-:S05]  /*a1a0*/  @P1 IMAD.MOV.U32 R3, RZ, RZ, R7 ;  /* 0x000000ffff031224 */ /* 0x000fca00078e0007 */
[----:B------:R1:W-:Y:S04]  /*a1b0*/  @P1 STG.E.U16 desc[UR50][R2.64+0x1f0], R150 ;  /* 0x0001f09602001986 */ /* 0x0003e8000c101532 */
[----:B------:R1:W-:Y:S02]  /*a1c0*/  @P0 STG.E.U16 desc[UR50][R6.64+0x1f2], R151 ;  /* 0x0001f29706000986 */ /* 0x0003e4000c101532 */
.L_x_285:
[----:B------:R-:W-:Y:S05]  /*a1d0*/  BSYNC B0 ;  /* 0x0000000000007941 */ /* 0x000fea0003800000 */
.L_x_31:
[----:B-1----:R-:W-:Y:S01]  /*a1e0*/  IMAD.U32 R2, RZ, RZ, UR38 ;  /* 0x00000026ff027e24 */ /* 0x002fe2000f8e00ff */
[----:B------:R-:W-:Y:S01]  /*a1f0*/  ULDC.64 UR4, c[0x0][0x650] ;  /* 0x0001940000047ab9 */ /* 0x000fe20000000a00 */
[----:B0-----:R-:W-:Y:S01]  /*a200*/  IMAD.U32 R0, RZ, RZ, UR41 ;  /* 0x00000029ff007e24 */ /* 0x001fe2000f8e00ff */
[----:B------:R0:W-:Y:S01]  /*a210*/  SYNCS.ARRIVE.TRANS64.A1T0 RZ, [R158+UR46], RZ ;  /* 0x000000ff9eff79a7 */ /* 0x0001e2000810002e */
[----:B------:R-:W-:Y:S01]  /*a220*/  IMAD.U32 R3, RZ, RZ, UR39 ;  /* 0x00000027ff037e24 */ /* 0x000fe2000f8e00ff */
[C---:B------:R-:W-:Y:S01]  /*a230*/  LEA R16, P0, R2.reuse, R16, 0x1 ;  /* 0x0000001002107211 */ /* 0x040fe200078008ff */
[----:B-----5:R-:W-:Y:S02]  /*a240*/  IMAD.MOV.U32 R18, RZ, RZ, -0x1 ;  /* 0xffffffffff127424 */ /* 0x020fe400078e00ff */
[----:B------:R-:W-:Y:S01]  /*a250*/  IMAD.MOV.U32 R19, RZ, RZ, -0x1 ;  /* 0xffffffffff137424 */ /* 0x000fe200078e00ff */
[----:B------:R-:W-:Y:S01]  /*a260*/  LEA.HI.X R17, R2, R17, R0, 0x1, P0 ;  /* 0x0000001102117211 */ /* 0x000fe200000f0c00 */
[----:B------:R-:W-:Y:S01]  /*a270*/  IMAD.MOV.U32 R2, RZ, RZ, -0x1 ;  /* 0xffffffffff027424 */ /* 0x000fe200078e00ff */
[----:B------:R-:W-:-:S02]  /*a280*/  ISETP.GE.U32.AND P0, PT, R16, UR4, PT ;  /* 0x0000000410007c0c */ /* 0x000fc4000bf06070 */
[----:B------:R-:W-:Y:S02]  /*a290*/  PRMT R0, RZ, 0x7610, R0 ;  /* 0x00007610ff007816 */ /* 0x000fe40000000000 */
[----:B------:R-:W-:-:S13]  /*a2a0*/  ISETP.GE.U32.AND.EX P0, PT, R17, UR5, PT, P0 ;  /* 0x0000000511007c0c */ /* 0x000fda000bf06100 */
[----:B0-----:R-:W-:Y:S05]  /*a2b0*/  @P0 BRA `(.L_x_286) ;  /* 0x00000004008c0947 */ /* 0x001fea0003800000 */
[----:B------:R-:W0:Y:S01]  /*a2c0*/  S2UR UR7, SR_CTAID.X ;  /* 0x00000000000779c3 */ /* 0x000e220000002500 */
[----:B------:R-:W-:Y:S01]  /*a2d0*/  ULDC.64 UR4, c[0x0][0x628] ;  /* 0x00018a0000047ab9 */ /* 0x000fe20000000a00 */
[----:B------:R-:W-:Y:S01]  /*a2e0*/  ULDC UR6, c[0x0][0x150] ;  /* 0x0000540000067ab9 */ /* 0x000fe20000000800 */
[----:B------:R-:W-:Y:S01]  /*a2f0*/  ISETP.NE.U32.AND P0, PT, RZ, UR4, PT ;  /* 0x00000004ff007c0c */ /* 0x000fe2000bf05070 */
[----:B------:R-:W-:Y:S01]  /*a300*/  ULDC UR15, c[0x0][0x630] ;  /* 0x00018c00000f7ab9 */ /* 0x000fe20000000800 */
[C---:B------:R-:W-:Y:S01]  /*a310*/  R2UR UR16, R16.reuse ;  /* 0x00000000101072ca */ /* 0x040fe200000e0000 */
[----:B------:R-:W-:Y:S01]  /*a320*/  ULDC UR18, c[0x0][0x154] ;  /* 0x0000550000127ab9 */ /* 0x000fe20000000800 */
[----:B------:R-:W-:Y:S01]  /*a330*/  ISETP.NE.AND.EX P0, PT, RZ, UR5, PT, P0 ;  /* 0x00000005ff007c0c */ /* 0x000fe2000bf05300 */
[----:B------:R-:W1:Y:S01]  /*a340*/  S2UR UR19, SR_CTAID.Y ;  /* 0x00000000001379c3 */ /* 0x000e620000002600 */
[----:B------:R-:W-:Y:S02]  /*a350*/  R2UR UR17, R17 ;  /* 0x00000000111172ca */ /* 0x000fe400000e0000 */
[----:B------:R-:W-:-:S02]  /*a360*/  R2UR UR12, R16 ;  /* 0x00000000100c72ca */ /* 0x000fc400000e0000 */
[----:B------:R-:W-:Y:S02]  /*a370*/  R2UR UR13, R17 ;  /* 0x00000000110d72ca */ /* 0x000fe400000e0000 */
[----:B0-----:R-:W-:-:S05]  /*a380*/  I2FP.F32.U32 R0, UR7 ;  /* 0x0000000700007c45 */ /* 0x001fca0008201000 */
[----:B------:R-:W-:-:S04]  /*a390*/  FMUL R0, R0, UR6 ;  /* 0x0000000600007c20 */ /* 0x000fc80008400000 */
[----:B------:R0:W0:Y:S01]  /*a3a0*/  F2I.U32.TRUNC.NTZ R2, R0 ;  /* 0x0000000000027305 */ /* 0x000022000020f000 */
[----:B-1----:R-:W-:Y:S05]  /*a3b0*/  @!P0 BRA `(.L_x_287) ;  /* 0x0000000000308947 */ /* 0x002fea0003800000 */
        /* <DEDUP_REMOVED lines=12> */
.L_x_287:
[----:B------:R-:W-:Y:S01]  /*a480*/  USHF.R.U64 UR6, UR12, UR15, UR13 ;  /* 0x0000000f0c067299 */ /* 0x000fe2000800120d */
[----:B0-----:R-:W-:Y:S01]  /*a490*/  I2FP.F32.U32 R0, UR19 ;  /* 0x0000001300007c45 */ /* 0x001fe20008201000 */
[----:B------:R-:W-:Y:S01]  /*a4a0*/  USHF.R.U32.HI UR4, URZ, UR15, UR13 ;  /* 0x0000000f3f047299 */ /* 0x000fe2000801160d */
[----:B------:R-:W-:Y:S01]  /*a4b0*/  R2UR UR14, R2 ;  /* 0x00000000020e72ca */ /* 0x000fe200000e0000 */
[----:B------:R-:W-:Y:S02]  /*a4c0*/  UIADD3 UR9, UP0, URZ, -UR6, URZ ;  /* 0x800000063f097290 */ /* 0x000fe4000ff1e03f */
[----:B------:R-:W-:Y:S01]  /*a4d0*/  FMUL R0, R0, UR18 ;  /* 0x0000001200007c20 */ /* 0x000fe20008400000 */
[----:B------:R-:W-:Y:S01]  /*a4e0*/  ULDC.64 UR12, c[0x0][0x620] ;  /* 0x00018800000c7ab9 */ /* 0x000fe20000000a00 */
[----:B------:R-:W-:Y:S01]  /*a4f0*/  UIADD3.X UR4, URZ, ~UR4, URZ, UP0, !UPT ;  /* 0x800000043f047290 */ /* 0x000fe200087fe43f */
[----:B------:R-:W-:Y:S01]  /*a500*/  UMOV UR10, UR16 ;  /* 0x00000010000a7c82 */ /* 0x000fe20008000000 */
[----:B------:R-:W-:-:S02]  /*a510*/  UMOV UR11, UR17 ;  /* 0x00000011000b7c82 */ /* 0x000fc40008000000 */
[----:B------:R-:W0:Y:S01]  /*a520*/  F2I.U32.TRUNC.NTZ R0, R0 ;  /* 0x0000000000007305 */ /* 0x000e22000020f000 */
[----:B------:R-:W-:Y:S02]  /*a530*/  UIMAD UR4, UR4, UR12, URZ ;  /* 0x0000000c040472a4 */ /* 0x000fe4000f8e023f */
        /* <DEDUP_REMOVED lines=9> */
[----:B------:R-:W-:Y:S01]  /*a5d0*/  USHF.R.U64 UR12, UR10, UR13, UR11 ;  /* 0x0000000d0a0c7299 */ /* 0x000fe2000800120b */
[----:B0-----:R-:W-:Y:S01]  /*a5e0*/  R2UR UR16, R0 ;  /* 0x00000000001072ca */ /* 0x001fe200000e0000 */
[----:B------:R-:W-:Y:S01]  /*a5f0*/  USHF.R.U32.HI UR10, URZ, UR13, UR11 ;  /* 0x0000000d3f0a7299 */ /* 0x000fe2000801160b */
[----:B------:R-:W-:Y:S01]  /*a600*/  ISETP.NE.AND.EX P0, PT, RZ, UR5, PT, P0 ;  /* 0x00000005ff007c0c */ /* 0x000fe2000bf05300 */
[----:B------:R-:W-:Y:S01]  /*a610*/  ULDC UR17, c[0x0][0x608] ;  /* 0x0001820000117ab9 */ /* 0x000fe20000000800 */
[----:B------:R-:W-:-:S02]  /*a620*/  ULOP3.LUT UR23, URZ, UR18, URZ, 0x33, !UPT ;  /* 0x000000123f177292 */ /* 0x000fc4000f8e333f */
[----:B------:R-:W-:Y:S02]  /*a630*/  USHF.R.U64 UR18, UR12, UR17, UR10 ;  /* 0x000000110c127299 */ /* 0x000fe4000800120a */
[----:B------:R-:W-:Y:S01]  /*a640*/  USHF.R.U32.HI UR10, URZ, UR17, UR10 ;  /* 0x000000113f0a7299 */ /* 0x000fe2000801160a */
[----:B------:R-:W-:Y:S01]  /*a650*/  UMOV UR20, 0x1 ;  /* 0x0000000100147882 */ /* 0x000fe20000000000 */
[----:B------:R-:W-:Y:S02]  /*a660*/  UIADD3 UR14, -UR14, URZ, URZ ;  /* 0x0000003f0e0e7290 */ /* 0x000fe4000fffe13f */
[----:B------:R-:W-:Y:S02]  /*a670*/  USHF.L.U32 UR13, UR20, UR22, URZ ;  /* 0x00000016140d7299 */ /* 0x000fe4000800063f */
[----:B------:R-:W-:Y:S01]  /*a680*/  USHF.R.U64 UR20, UR18, UR22, UR10 ;  /* 0x0000001612147299 */ /* 0x000fe2000800120a */
[----:B------:R-:W-:Y:S01]  /*a690*/  ULDC UR15, c[0x0][0x144] ;  /* 0x00005100000f7ab9 */ /* 0x000fe20000000800 */
[----:B------:R-:W-:Y:S01]  /*a6a0*/  ULDC UR8, c[0x0][0x600] ;  /* 0x0001800000087ab9 */ /* 0x000fe20000000800 */
[----:B------:R-:W-:-:S02]  /*a6b0*/  UIADD3 UR21, -UR16, URZ, URZ ;  /* 0x0000003f10157290 */ /* 0x000fc4000fffe13f */
[----:B------:R-:W-:Y:S02]  /*a6c0*/  USHF.R.U32.HI UR17, URZ, UR22, UR10 ;  /* 0x000000163f117299 */ /* 0x000fe4000801160a */
[----:B------:R-:W-:Y:S02]  /*a6d0*/  UIADD3 UR9, UR8, -0x1, URZ ;  /* 0xffffffff08097890 */ /* 0x000fe4000fffe03f */
        /* <DEDUP_REMOVED lines=16> */
.L_x_288:
[----:B------:R-:W-:Y:S01]  /*a7e0*/  UISETP.NE.AND UP0, UPT, UR40, URZ, UPT ;  /* 0x0000003f2800728c */ /* 0x000fe2000bf05270 */
[----:B------:R-:W-:Y:S01]  /*a7f0*/  IMAD.MOV.U32 R0, RZ, RZ, 0x1 ;  /* 0x00000001ff007424 */ /* 0x000fe200078e00ff */
[----:B------:R-:W-:Y:S01]  /*a800*/  USHF.R.U64 UR4, UR16, UR24, UR17 ;  /* 0x0000001810047299 */ /* 0x000fe20008001211 */
[----:B------:R-:W-:Y:S01]  /*a810*/  IMAD.U32 R19, RZ, RZ, UR6 ;  /* 0x00000006ff137e24 */ /* 0x000fe2000f8e00ff */
[----:B------:R-:W-:Y:S02]  /*a820*/  ULOP3.LUT UR18, UR18, UR23, URZ, 0xc0, !UPT ;  /* 0x0000001712127292 */ /* 0x000fe4000f8ec03f */
[----:B------:R-:W-:Y:S02]  /*a830*/  UIADD3 UR5, -UR4, URZ, URZ ;  /* 0x0000003f04057290 */ /* 0x000fe4000fffe13f */
[----:B------:R-:W-:Y:S02]  /*a840*/  ULOP3.LUT UR9, UR12, UR9, URZ, 0xc0, !UPT ;  /* 0x000000090c097292 */ /* 0x000fe4000f8ec03f */
[----:B------:R-:W-:-:S02]  /*a850*/  UIMAD UR4, UR13, UR4, UR18 ;  /* 0x000000040d0472a4 */ /* 0x000fc4000f8e0212 */
[----:B------:R-:W-:Y:S02]  /*a860*/  @UP0 UIMAD UR22, UR26, UR21, UR19 ;  /* 0x000000151a1602a4 */ /* 0x000fe4000f8e0213 */
[----:B------:R-:W-:Y:S01]  /*a870*/  UIMAD UR5, UR5, UR25, UR20 ;  /* 0x00000019050572a4 */ /* 0x000fe2000f8e0214 */
[----:B------:R-:W-:Y:S02]  /*a880*/  ULDC UR7, c[0x0][0x610] ;  /* 0x0001840000077ab9 */ /* 0x000fe40000000800 */
[----:B------:R-:W-:Y:S02]  /*a890*/  UIMAD UR4, UR4, UR7, UR22 ;  /* 0x00000007040472a4 */ /* 0x000fe4000f8e0216 */
[----:B------:R-:W-:-:S04]  /*a8a0*/  UIMAD UR5, UR5, UR8, UR9 ;  /* 0x00000008050572a4 */ /* 0x000fc8000f8e0209 */
[----:B------:R-:W-:Y:S02]  /*a8b0*/  USEL UR7, UR5, UR4, !UP0 ;  /* 0x0000000405077287 */ /* 0x000fe4000c000000 */
[----:B------:R-:W-:-:S04]  /*a8c0*/  USEL UR4, UR4, UR5, !UP0 ;  /* 0x0000000504047287 */ /* 0x000fc8000c000000 */
[----:B------:R-:W-:Y:S02]  /*a8d0*/  IMAD.U32 R2, RZ, RZ, UR7 ;  /* 0x00000007ff027e24 */ /* 0x000fe4000f8e00ff */
[----:B------:R-:W-:-:S07]  /*a8e0*/  IMAD.U32 R18, RZ, RZ, UR4 ;  /* 0x00000004ff127e24 */ /* 0x000fce000f8e00ff */
.L_x_286:
[----:B------:R-:W-:Y:S02]  /*a8f0*/  LOP3.LUT P0, RZ, R0, 0xff, RZ, 0xc0, !PT ;  /* 0x000000ff00ff7812 */ /* 0x000fe4000780c0ff */
[----:B------:R-:W-:-:S11]  /*a900*/  LOP3.LUT R166, R166, 0x1, RZ, 0x3c, !PT ;  /* 0x00000001a6a67812 */ /* 0x000fd600078e3cff */
[----:B------:R-:W-:Y:S05]  /*a910*/  @P0 BRA `(.L_x_289) ;  /* 0xffffff6800f80947 */ /* 0x000fea000383ffff */
[----:B------:R-:W-:Y:S05]  /*a920*/  EXIT ;  /* 0x000000000000794d */ /* 0x000fea0003800000 */
.L_x_12:
[----:B------:R-:W-:-:S08]  /*a930*/  ISETP.NE.AND P0, PT, RZ, UR8, PT ;  /* 0x00000008ff007c0c */ /* 0x000fd0000bf05270 */
[----:B-----5:R-:W0:-:S00]  /*a940*/  USETMAXREG.DEALLOC.CTAPOOL 0x28 ;  /* 0x00000028000079c8 */ /* 0x020e0000080e0500 */
[----:B------:R-:W-:Y:S05]  /*a950*/  @P0 EXIT ;  /* 0x000000000000094d */ /* 0x000fea0003800000 */
[----:B0-----:R-:W-:Y:S01]  /*a960*/  LOP3.LUT P0, RZ, R5, 0xff, RZ, 0xc0, !PT ;  /* 0x000000ff05ff7812 */ /* 0x001fe2000780c0ff */
[----:B------:R-:W-:Y:S02]  /*a970*/  IMAD.MOV.U32 R8, RZ, RZ, 0x1 ;  /* 0x00000001ff087424 */ /* 0x000fe400078e00ff */
[----:B------:R-:W-:-:S10]  /*a980*/  IMAD.MOV.U32 R0, RZ, RZ, RZ ;  /* 0x000000ffff007224 */ /* 0x000fd400078e00ff */
[----:B------:R-:W-:Y:S05]  /*a990*/  @!P0 BRA `(.L_x_290) ;  /* 0x0000000c00448947 */ /* 0x000fea0003800000 */
[----:B------:R-:W-:Y:S01]  /*a9a0*/  LOP3.LUT P0, RZ, R4, 0x1f, RZ, 0xc0, !PT ;  /* 0x0000001f04ff7812 */ /* 0x000fe2000780c0ff */
[----:B------:R-:W-:Y:S01]  /*a9b0*/  ULDC UR5, c[0x0][0x658] ;  /* 0x0001960000057ab9 */ /* 0x000fe20000000800 */
[----:B------:R-:W-:Y:S01]  /*a9c0*/  UMOV UR6, 0xffffffff ;  /* 0xffffffff00067882 */ /* 0x000fe20000000000 */
[----:B------:R-:W-:Y:S01]  /*a9d0*/  BSSY B0, `(.L_x_290) ;  /* 0x00000cd000007945 */ /* 0x000fe20003800000 */
[----:B------:R-:W-:Y:S01]  /*a9e0*/  USHF.L.U32 UR6, UR6, UR5, URZ ;  /* 0x0000000506067299 */ /* 0x000fe2000800063f */
[C---:B------:R-:W-:Y:S01]  /*a9f0*/  ISETP.NE.AND P3, PT, R3.reuse, RZ, PT ;  /* 0x000000ff0300720c */ /* 0x040fe20003f65270 */
[----:B------:R-:W-:Y:S01]  /*aa00*/  IMAD.MOV.U32 R9, RZ, RZ, 0x1 ;  /* 0x00000001ff097424 */ /* 0x000fe200078e00ff */
[----:B------:R-:W-:Y:S01]  /*aa10*/  ISETP.NE.OR P0, PT, R3, RZ, !P0 ;  /* 0x000000ff0300720c */ /* 0x000fe20004705670 */
[----:B------:R-:W-:Y:S01]  /*aa20*/  IMAD.MOV.U32 R8, RZ, RZ, 0x1 ;  /* 0x00000001ff087424 */ /* 0x000fe200078e00ff */
[----:B------:R-:W-:Y:S01]  /*aa30*/  ULDC UR4, c[0x0][0x600] ;  /* 0x0001800000047ab9 */ /* 0x000fe20000000800 */
[----:B------:R-:W-:Y:S01]  /*aa40*/  IMAD.MOV.U32 R0, RZ, RZ, RZ ;  /* 0x000000ffff007224 */ /* 0x000fe200078e00ff */
[----:B------:R-:W-:Y:S01]  /*aa50*/  UMOV UR7, 0x1 ;  /* 0x0000000100077882 */ /* 0x000fe20000000000 */
[----:B------:R-:W-:-:S02]  /*aa60*/  UIADD3 UR21, UR37, 0x1, URZ ;  /* 0x0000000125157890 */ /* 0x000fc4000fffe03f */
[----:B------:R-:W-:Y:S02]  /*aa70*/  ULOP3.LUT UR13, UR42, 0x2, URZ, 0xfc, !UPT ;  /* 0x000000022a0d7892 */ /* 0x000fe4000f8efc3f */
[----:B------:R-:W-:Y:S02]  /*aa80*/  UIADD3 UR4, UR4, -0x1, URZ ;  /* 0xffffffff04047890 */ /* 0x000fe4000fffe03f */
[----:B------:R-:W-:Y:S02]  /*aa90*/  USHF.L.U32 UR5, UR7, UR5, URZ ;  /* 0x0000000507057299 */ /* 0x000fe4000800063f */
[----:B------:R-:W-:Y:S01]  /*aaa0*/  ULOP3.LUT UR6, URZ, UR6, URZ, 0x33, !UPT ;  /* 0x000000063f067292 */ /* 0x000fe2000f8e333f */
[----:B------:R-:W-:-:S11]  /*aab0*/  ULDC.64 UR30, c[0x0][0x198] ;  /* 0x00006600001e7ab9 */ /* 0x000fd60000000a00 */
.L_x_302:
[----:B------:R-:W-:-:S03]  /*aac0*/  UMOV UR7, 0xffffffff ;  /* 0xffffffff00077882 */ /* 0x000fc60000000000 */
[----:B------:R-:W-:Y:S05]  /*aad0*/  BRA.DIV UR7, `(.L_x_291) ;  /* 0x0000000e07c47947 */ /* 0x000fea000b800000 */
[----:B------:R-:W-:-:S13]  /*aae0*/  ELECT P6, URZ, PT ;  /* 0x00000000003f782f */ /* 0x000fda00038c0000 */
.L_x_313:
[----:B------:R-:W0:Y:S01]  /*aaf0*/  LDC R3, c[0x0][0x28c] ;  /* 0x0000a300ff037b82 */ /* 0x000e220000000800 */
[----:B------:R-:W-:Y:S01]  /*ab00*/  BSSY B1, `(.L_x_292) ;  /* 0x0000044000017945 */ /* 0x000fe20003800000 */
[----:B0-----:R-:W-:-:S13]  /*ab10*/  ISETP.LT.OR P6, PT, R3, 0x1, !P6 ;  /* 0x000000010300780c */ /* 0x001fda00077c1670 */
[----:B------:R-:W-:Y:S05]  /*ab20*/  @P6 BRA `(.L_x_293) ;  /* 0x0000000400046947 */ /* 0x000fea0003800000 */
[----:B------:R-:W-:Y:S02]  /*ab30*/  IMAD.SHL.U32 R6, R2, 0x100, RZ ;  /* 0x0000010002067824 */ /* 0x000fe400078e00ff */
[----:B------:R-:W-:Y:S02]  /*ab40*/  IMAD.SHL.U32 R18, R18, 0x40, RZ ;  /* 0x0000004012127824 */ /* 0x000fe400078e00ff */
[----:B------:R-:W-:Y:S02]  /*ab50*/  IMAD.MOV.U32 R11, RZ, RZ, RZ ;  /* 0x000000ffff0b7224 */ /* 0x000fe400078e00ff */
[----:B------:R-:W-:Y:S02]  /*ab60*/  IMAD.U32 R12, RZ, RZ, UR21 ;  /* 0x00000015ff0c7e24 */ /* 0x000fe4000f8e00ff */
[----:B------:R-:W-:Y:S02]  /*ab70*/  IMAD.MOV.U32 R2, RZ, RZ, R8 ;  /* 0x000000ffff027224 */ /* 0x000fe400078e0008 */
[----:B------:R-:W-:-:S07]  /*ab80*/  IMAD.MOV.U32 R3, RZ, RZ, R0 ;  /* 0x000000ffff037224 */ /* 0x000fce00078e0000 */
.L_x_297:
[----:B------:R-:W0:Y:S01]  /*ab90*/  S2R R5, SR_CgaCtaId ;  /* 0x0000000000057919 */ /* 0x000e220000008800 */
[----:B------:R-:W-:-:S04]  /*aba0*/  MOV R4, 0x400 ;  /* 0x0000040000047802 */ /* 0x000fc80000000f00 */
[----:B0-----:R-:W-:Y:S02]  /*abb0*/  LEA R10, R5, R4, 0x18 ;  /* 0x00000004050a7211 */ /* 0x001fe400078ec0ff */
[----:B------:R-:W-:Y:S01]  /*abc0*/  SHF.L.U32 R4, R2, 0x1f, RZ ;  /* 0x0000001f02047819 */ /* 0x000fe200000006ff */
[----:B------:R-:W0:Y:S02]  /*abd0*/  @!P3 LDC R5, c[0x0][0x500] ;  /* 0x00014000ff05bb82 */ /* 0x000e240000000800 */
[----:B------:R-:W-:-:S04]  /*abe0*/  IMAD R7, R3, 0x8, R10 ;  /* 0x0000000803077824 */ /* 0x000fc800078e020a */
[----:B------:R-:W1:Y:S02]  /*abf0*/  SYNCS.PHASECHK.TRANS64.TRYWAIT P1, [R7+URZ+0x10], R4 ;  /* 0x00001004070075a7 */ /* 0x000e64000802017f */
[----:B-1----:R-:W-:Y:S05]  /*ac00*/  @!P1 BRA `(.L_x_294) ;  /* 0x0000000c00989947 */ /* 0x002fea0003800000 */
.L_x_314:
[----:B------:R-:W-:Y:S01]  /*ac10*/  UPRMT UR7, UR13, 0x9910, URZ ;  /* 0x000099100d077896 */ /* 0x000fe2000800003f */
[----:B0-----:R0:W-:Y:S03]  /*ac20*/  @!P3 SYNCS.ARRIVE.TRANS64 RZ, [R7+URZ], R5 ;  /* 0x0000000507ffb9a7 */ /* 0x0011e6000800003f */
[----:B------:R-:W-:-:S06]  /*ac30*/  UISETP.NE.AND UP0, UPT, UR7, 0x2, UPT ;  /* 0x000000020700788c */ /* 0x000fcc000bf05270 */
[----:B------:R-:W-:-:S13]  /*ac40*/  PLOP3.LUT P1, PT, PT, PT, UP0, 0x80, 0x0 ;  /* 0x000000000000781c */ /* 0x000fda0003f2f008 */
[----:B0-----:R-:W-:Y:S05]  /*ac50*/  @P1 BRA `(.L_x_295) ;  /* 0x0000000000041947 */ /* 0x001fea0003800000 */
[----:B------:R-:W-:Y:S01]  /*ac60*/  BPT.TRAP 0x1 ;  /* 0x000000040000795c */ /* 0x000fe20000300000 */
.L_x_295:
[----:B------:R-:W-:Y:S05]  /*ac70*/  @P0 BRA `(.L_x_296) ;  /* 0x0000000000040947 */ /* 0x000fea0003800000 */
[----:B------:R-:W-:Y:S01]  /*ac80*/  BPT.TRAP 0x1 ;  /* 0x000000040000795c */ /* 0x000fe20000300000 */
.L_x_296:
[--C-:B-1----:R-:W-:Y:S01]  /*ac90*/  IMAD R4, R3, 0x4000, R10.reuse ;  /* 0x0000400003047824 */ /* 0x102fe200078e020a */
[----:B------:R-:W-:Y:S01]  /*aca0*/  R2UR UR34, R11 ;  /* 0x000000000b2272ca */ /* 0x000fe200000e0000 */
[----:B------:R-:W-:Y:S01]  /*acb0*/  IMAD R10, R3, 0x10000, R10 ;  /* 0x00010000030a7824 */ /* 0x000fe200078e020a */
[----:B------:R-:W-:Y:S01]  /*acc0*/  R2UR UR33, R7 ;  /* 0x00000000072172ca */ /* 0x000fe200000e0000 */
[----:B------:R-:W-:Y:S01]  /*acd0*/  VIADD R12, R12, 0xffffffff ;  /* 0xffffffff0c0c7836 */ /* 0x000fe20000000000 */
[----:B------:R-:W-:Y:S01]  /*ace0*/  R2UR UR24, R4 ;  /* 0x00000000041872ca */ /* 0x000fe200000e0000 */
[----:B------:R-:W-:Y:S01]  /*acf0*/  UIADD3 UR14, UP0, UR30, 0xf0, URZ ;  /* 0x000000f01e0e7890 */ /* 0x000fe2000ff1e03f */
[----:B------:R-:W-:Y:S01]  /*ad00*/  R2UR UR8, R10 ;  /* 0x000000000a0872ca */ /* 0x000fe200000e0000 */
[----:B------:R-:W-:Y:S01]  /*ad10*/  UIADD3 UR44, UP1, UR30, 0x1f0, URZ ;  /* 0x000001f01e2c7890 */ /* 0x000fe2000ff3e03f */
[----:B------:R-:W-:Y:S01]  /*ad20*/  R2UR UR36, R19 ;  /* 0x00000000132472ca */ /* 0x000fe200000e0000 */
[----:B------:R-:W-:Y:S01]  /*ad30*/  UIADD3.X UR15, URZ, UR31, URZ, UP0, !UPT ;  /* 0x0000001f3f0f7290 */ /* 0x000fe200087fe43f */
[----:B------:R-:W-:Y:S01]  /*ad40*/  R2UR UR35, R18 ;  /* 0x00000000122372ca */ /* 0x000fe200000e0000 */
[----:B------:R-:W-:Y:S01]  /*ad50*/  UIADD3.X UR45, URZ, UR31, URZ, UP1, !UPT ;  /* 0x0000001f3f2d7290 */ /* 0x000fe20008ffe43f */
[----:B------:R-:W-:Y:S01]  /*ad60*/  R2UR UR19, R6 ;  /* 0x00000000061372ca */ /* 0x000fe200000e0000 */
[----:B------:R-:W-:Y:S01]  /*ad70*/  UIADD3 UR26, UR34, 0x40, URZ ;  /* 0x00000040221a7890 */ /* 0x000fe2000fffe03f */
[----:B------:R-:W-:Y:S01]  /*ad80*/  ISETP.GT.AND P2, PT, R12, 0x1, PT ;  /* 0x000000010c00780c */ /* 0x000fe20003f44270 */
[----:B------:R-:W-:Y:S01]  /*ad90*/  VIADD R3, R3, 0x1 ;  /* 0x0000000103037836 */ /* 0x000fe20000000000 */
[----:B------:R-:W-:Y:S01]  /*ada0*/  UMOV UR22, 0x0 ;  /* 0x0000000000167882 */ /* 0x000fe20000000000 */
[----:B------:R-:W-:Y:S01]  /*adb0*/  UIADD3 UR32, UR24, 0x100, URZ ;  /* 0x0000010018207890 */ /* 0x000fe2000fffe03f */
[----:B------:R-:W-:Y:S01]  /*adc0*/  VIADD R11, R11, 0x80 ;  /* 0x000000800b0b7836 */ /* 0x000fe20000000000 */
[----:B------:R-:W-:Y:S01]  /*add0*/  UIADD3 UR24, UR24, 0x2100, URZ ;  /* 0x0000210018187890 */ /* 0x000fe2000fffe03f */
[----:B------:R-:W-:Y:S01]  /*ade0*/  ISETP.NE.AND P1, PT, R3, 0x2, PT ;  /* 0x000000020300780c */ /* 0x000fe20003f25270 */
[----:B------:R-:W-:-:S02]  /*adf0*/  UIADD3 UR16, UR8, 0x8100, URZ ;  /* 0x0000810008107890 */ /* 0x000fc4000fffe03f */
[----:B------:R-:W-:Y:S01]  /*ae00*/  UIADD3 UR8, UR8, 0x10100, URZ ;  /* 0x0001010008087890 */ /* 0x000fe2000fffe03f */
[----:B------:R-:W-:Y:S01]  /*ae10*/  SEL R5, RZ, 0x1, P1 ;  /* 0x00000001ff057807 */ /* 0x000fe20000800000 */
[----:B------:R-:W-:Y:S01]  /*ae20*/  UMOV UR23, 0x10000000 ;  /* 0x1000000000177882 */ /* 0x000fe20000000000 */
[----:B------:R-:W-:Y:S01]  /*ae30*/  UMOV UR25, UR33 ;  /* 0x0000002100197c82 */ /* 0x000fe20008000000 */
[----:B------:R-:W-:Y:S01]  /*ae40*/  UMOV UR28, UR36 ;  /* 0x00000024001c7c82 */ /* 0x000fe20008000000 */
[----:B------:R-:W-:Y:S01]  /*ae50*/  UMOV UR27, UR35 ;  /* 0x00000023001b7c82 */ /* 0x000fe20008000000 */
[----:B------:R-:W-:Y:S01]  /*ae60*/  UMOV UR17, UR33 ;  /* 0x0000002100117c82 */ /* 0x000fe20008000000 */
[----:B------:R-:W-:Y:S01]  /*ae70*/  UMOV UR18, UR34 ;  /* 0x0000002200127c82 */ /* 0x000fe20008000000 */
[----:B------:R-:W-:Y:S01]  /*ae80*/  UMOV UR20, UR36 ;  /* 0x0000002400147c82 */ /* 0x000fe20008000000 */
[----:B------:R0:W-:Y:S01]  /*ae90*/  UTMALDG.3D [UR32], [UR14], desc[UR22] ;  /* 0x000016200e0075b4 */ /* 0x0001e20008011000 */
[----:B------:R-:W-:Y:S01]  /*aea0*/  UMOV UR9, UR33 ;  /* 0x0000002100097c82 */ /* 0x000fe20008000000 */
[----:B------:R-:W-:Y:S01]  /*aeb0*/  UMOV UR11, UR19 ;  /* 0x00000013000b7c82 */ /* 0x000fe20008000000 */
[----:B------:R-:W-:Y:S01]  /*aec0*/  UMOV UR12, UR36 ;  /* 0x00000024000c7c82 */ /* 0x000fe20008000000 */
[----:B------:R-:W-:Y:S01]  /*aed0*/  UMOV UR10, UR26 ;  /* 0x0000001a000a7c82 */ /* 0x000fe20008000000 */
[----:B------:R-:W-:-:S02]  /*aee0*/  LOP3.LUT R2, R2, R5, RZ, 0x3c, !PT ;  /* 0x0000000502027212 */ /* 0x000fc400078e3cff */
[----:B------:R-:W-:Y:S01]  /*aef0*/  SEL R3, R3, RZ, P1 ;  /* 0x000000ff03037207 */ /* 0x000fe20000800000 */
[----:B------:R0:W-:Y:S01]  /*af00*/  UTMALDG.3D [UR24], [UR14], desc[UR22] ;  /* 0x000016180e0075b4 */ /* 0x0001e20008011000 */
[----:B------:R0:W-:Y:S01]  /*af10*/  UTMALDG.3D [UR16], [UR44], desc[UR22] ;  /* 0x000016102c0075b4 */ /* 0x0001e20008011000 */
[----:B------:R0:W-:Y:S02]  /*af20*/  UTMALDG.3D [UR8], [UR44], desc[UR22] ;  /* 0x000016082c0075b4 */ /* 0x0001e40008011000 */
[----:B0-----:R-:W-:Y:S05]  /*af30*/  @P2 BRA `(.L_x_297) ;  /* 0xfffffffc00142947 */ /* 0x001fea000383ffff */
.L_x_293:
[----:B------:R-:W-:Y:S05]  /*af40*/  BSYNC B1 ;  /* 0x0000000000017941 */ /* 0x000fea0003800000 */
.L_x_292:
[----:B------:R-:W-:Y:S01]  /*af50*/  LOP3.LUT P4, RZ, R9, 0xff, RZ, 0xc0, !PT ;  /* 0x000000ff09ff7812 */ /* 0x000fe2000788c0ff */
[----:B------:R-:W-:Y:S01]  /*af60*/  VIADD R0, R0, UR37 ;  /* 0x0000002500007c36 */ /* 0x000fe20008000000 */
[----:B------:R-:W-:Y:S01]  /*af70*/  ULDC.64 UR8, c[0x0][0x650] ;  /* 0x0001940000087ab9 */ /* 0x000fe20000000a00 */
[----:B------:R-:W-:Y:S01]  /*af80*/  BSSY B1, `(.L_x_298) ;  /* 0x000006f000017945 */ /* 0x000fe20003800000 */
[----:B------:R-:W-:Y:S01]  /*af90*/  IMAD.MOV.U32 R18, RZ, RZ, -0x1 ;  /* 0xffffffffff127424 */ /* 0x000fe200078e00ff */
[----:B------:R-:W-:Y:S01]  /*afa0*/  PRMT R9, RZ, 0x7610, R9 ;  /* 0x00007610ff097816 */ /* 0x000fe20000000009 */
[----:B------:R-:W-:Y:S01]  /*afb0*/  IMAD.MOV.U32 R19, RZ, RZ, -0x1 ;  /* 0xffffffffff137424 */ /* 0x000fe200078e00ff */
[C---:B------:R-:W-:Y:S02]  /*afc0*/  ISETP.GT.U32.AND P1, PT, R0.reuse, 0x1, PT ;  /* 0x000000010000780c */ /* 0x040fe40003f24070 */
[----:B------:R-:W-:Y:S02]  /*afd0*/  SHF.R.U32.HI R2, RZ, 0x1, R0 ;  /* 0x00000001ff027819 */ /* 0x000fe40000011600 */
[----:B------:R-:W-:-:S02]  /*afe0*/  LOP3.LUT R0, R0, 0x1, RZ, 0xc0, !PT ;  /* 0x0000000100007812 */ /* 0x000fc400078ec0ff */
[----:B------:R-:W0:Y:S01]  /*aff0*/  @P4 S2R R4, SR_CgaCtaId ;  /* 0x0000000000044919 */ /* 0x000e220000008800 */
[----:B------:R-:W-:Y:S02]  /*b000*/  @P4 MOV R3, 0x400 ;  /* 0x0000040000034802 */ /* 0x000fe40000000f00 */
[----:B------:R-:W-:-:S04]  /*b010*/  LOP3.LUT R2, R2, 0x1, RZ, 0xc0, !PT ;  /* 0x0000000102027812 */ /* 0x000fc800078ec0ff */
[----:B------:R-:W-:Y:S02]  /*b020*/  ISETP.NE.U32.AND P2, PT, R2, 0x1, PT ;  /* 0x000000010200780c */ /* 0x000fe40003f45070 */
[----:B0-----:R-:W-:Y:S01]  /*b030*/  @P4 LEA R3, R4, R3, 0x18 ;  /* 0x0000000304034211 */ /* 0x001fe200078ec0ff */
[----:B------:R-:W-:-:S03]  /*b040*/  IMAD.U32 R4, RZ, RZ, UR37 ;  /* 0x00000025ff047e24 */ /* 0x000fc6000f8e00ff */
[----:B------:R0:W-:Y:S01]  /*b050*/  @P4 SYNCS.ARRIVE.TRANS64.A1T0 RZ, [R3+URZ+0x58], RZ ;  /* 0x000058ff03ff49a7 */ /* 0x0001e2000810003f */
[----:B------:R-:W-:Y:S02]  /*b060*/  IADD3 R16, P4, R16, UR38, RZ ;  /* 0x0000002610107c10 */ /* 0x000fe4000ff9e0ff */
[----:B------:R-:W-:Y:S02]  /*b070*/  ISETP.LT.U32.AND P1, PT, R4, 0x2, P1 ;  /* 0x000000020400780c */ /* 0x000fe40000f21070 */
[----:B------:R-:W-:Y:S02]  /*b080*/  IADD3.X R17, R17, UR41, RZ, P4, !PT ;  /* 0x0000002911117c10 */ /* 0x000fe4000a7fe4ff */
[----:B------:R-:W-:Y:S02]  /*b090*/  ISETP.GE.U32.AND P4, PT, R16, UR8, PT ;  /* 0x0000000810007c0c */ /* 0x000fe4000bf86070 */
[----:B0-----:R-:W-:Y:S02]  /*b0a0*/  SEL R3, RZ, 0x1, !P1 ;  /* 0x00000001ff037807 */ /* 0x001fe40004800000 */
[----:B------:R-:W-:-:S02]  /*b0b0*/  ISETP.GE.U32.AND.EX P1, PT, R17, UR9, PT, P4 ;  /* 0x0000000911007c0c */ /* 0x000fc4000bf26140 */
[----:B------:R-:W-:-:S04]  /*b0c0*/  ISETP.GT.U32.AND P2, PT, R4, 0x1, !P2 ;  /* 0x000000010400780c */ /* 0x000fc80005744070 */
[----:B------:R-:W-:-:S04]  /*b0d0*/  SEL R2, RZ, 0x1, !P2 ;  /* 0x00000001ff027807 */ /* 0x000fc80005000000 */
[--C-:B------:R-:W-:Y:S01]  /*b0e0*/  LOP3.LUT R8, R2, R8, R3.reuse, 0x96, !PT ;  /* 0x0000000802087212 */ /* 0x100fe200078e9603 */
[----:B------:R-:W-:Y:S01]  /*b0f0*/  IMAD.MOV.U32 R2, RZ, RZ, -0x1 ;  /* 0xffffffffff027424 */ /* 0x000fe200078e00ff */
[----:B------:R-:W-:Y:S01]  /*b100*/  PRMT R3, RZ, 0x7610, R3 ;  /* 0x00007610ff037816 */ /* 0x000fe20000000003 */
[----:B------:R-:W-:Y:S06]  /*b110*/  @P1 BRA `(.L_x_299) ;  /* 0x0000000400541947 */ /* 0x000fec0003800000 */
[----:B------:R-:W0:Y:S01]  /*b120*/  S2UR UR7, SR_CTAID.X ;  /* 0x00000000000779c3 */ /* 0x000e220000002500 */
[----:B------:R-:W-:Y:S01]  /*b130*/  ULDC.64 UR8, c[0x0][0x628] ;  /* 0x00018a0000087ab9 */ /* 0x000fe20000000a00 */
[----:B------:R-:W-:Y:S01]  /*b140*/  ULDC UR10, c[0x0][0x150] ;  /* 0x00005400000a7ab9 */ /* 0x000fe20000000800 */
[----:B------:R-:W-:Y:S01]  /*b150*/  ISETP.NE.U32.AND P1, PT, RZ, UR8, PT ;  /* 0x00000008ff007c0c */ /* 0x000fe2000bf25070 */
[----:B------:R-:W-:Y:S01]  /*b160*/  ULDC UR11, c[0x0][0x630] ;  /* 0x00018c00000b7ab9 */ /* 0x000fe20000000800 */
[----:B------:R-:W-:Y:S01]  /*b170*/  ULDC UR14, c[0x0][0x154] ;  /* 0x00005500000e7ab9 */ /* 0x000fe20000000800 */
[----:B------:R-:W-:Y:S01]  /*b180*/  IMAD.MOV.U32 R2, RZ, RZ, R16 ;  /* 0x000000ffff027224 */ /* 0x000fe200078e0010 */
[----:B------:R-:W-:Y:S01]  /*b190*/  ISETP.NE.AND.EX P1, PT, RZ, UR9, PT, P1 ;  /* 0x00000009ff007c0c */ /* 0x000fe2000bf25310 */
[----:B------:R-:W1:Y:S01]  /*b1a0*/  S2UR UR12, SR_CTAID.Y ;  /* 0x00000000000c79c3 */ /* 0x000e620000002600 */
[----:B0-----:R-:W-:-:S05]  /*b1b0*/  I2FP.F32.U32 R3, UR7 ;  /* 0x0000000700037c45 */ /* 0x001fca0008201000 */
[----:B------:R-:W-:Y:S01]  /*b1c0*/  FMUL R10, R3, UR10 ;  /* 0x0000000a030a7c20 */ /* 0x000fe20008400000 */
[----:B------:R-:W-:-:S05]  /*b1d0*/  IMAD.MOV.U32 R3, RZ, RZ, R17 ;  /* 0x000000ffff037224 */ /* 0x000fca00078e0011 */
[----:B------:R-:W-:Y:S05]  /*b1e0*/  @!P1 BRA `(.L_x_300) ;  /* 0x0000000000289947 */ /* 0x000fea0003800000 */
[----:B------:R-:W-:Y:S02]  /*b1f0*/  ULDC UR10, c[0x0][0x634] ;  /* 0x00018d00000a7ab9 */ /* 0x000fe40000000800 */
[----:B------:R-:W-:-:S05]  /*b200*/  IADD3 R7, P1, R16, UR10, RZ ;  /* 0x0000000a10077c10 */ /* 0x000fca000ff3e0ff */
[----:B------:R-:W-:-:S04]  /*b210*/  IMAD.X R11, RZ, RZ, R17, P1 ;  /* 0x000000ffff0b7224 */ /* 0x000fc800008e0611 */
[----:B------:R-:W-:-:S04]  /*b220*/  IMAD.WIDE.U32 R4, R11, UR8, RZ ;  /* 0x000000080b047c25 */ /* 0x000fc8000f8e00ff */
[----:B------:R-:W-:-:S04]  /*b230*/  IMAD.WIDE.U32 R4, P1, R7, UR9, R4 ;  /* 0x0000000907047c25 */ /* 0x000fc8000f820004 */
[----:B------:R-:W-:-:S04]  /*b240*/  IMAD.WIDE.U32 R6, R7, UR8, RZ ;  /* 0x0000000807067c25 */ /* 0x000fc8000f8e00ff */
[----:B------:R-:W-:Y:S01]  /*b250*/  IMAD.X R3, RZ, RZ, RZ, P1 ;  /* 0x000000ffff037224 */ /* 0x000fe200008e06ff */
[----:B------:R-:W-:Y:S01]  /*b260*/  IADD3 RZ, P1, R7, R4, RZ ;  /* 0x0000000407ff7210 */ /* 0x000fe20007f3e0ff */
[----:B------:R-:W-:-:S04]  /*b270*/  IMAD.MOV.U32 R2, RZ, RZ, R5 ;  /* 0x000000ffff027224 */ /* 0x000fc800078e0005 */
[----:B------:R-:W-:-:S08]  /*b280*/  IMAD.WIDE.U32.X R2, R11, UR9, R2, P1 ;  /* 0x000000090b027c25 */ /* 0x000fd000088e0402 */
.L_x_300:
[--C-:B------:R-:W-:Y:S01]  /*b290*/  SHF.R.U64 R19, R2, UR11, R3.reuse ;  /* 0x0000000b02137c19 */ /* 0x100fe20008001203 */
[----:B------:R-:W0:Y:S01]  /*b2a0*/  F2I.U32.TRUNC.NTZ R10, R10 ;  /* 0x0000000a000a7305 */ /* 0x000e22000020f000 */
[----:B------:R-:W-:Y:S01]  /*b2b0*/  SHF.R.U32.HI R2, RZ, UR11, R3 ;  /* 0x0000000bff027c19 */ /* 0x000fe20008011603 */
[----:B------:R-:W-:Y:S01]  /*b2c0*/  ULDC.64 UR8, c[0x0][0x620] ;  /* 0x0001880000087ab9 */ /* 0x000fe20000000a00 */
[----:B------:R-:W-:Y:S01]  /*b2d0*/  IADD3 R5, P1, RZ, -R19, RZ ;  /* 0x80000013ff057210 */ /* 0x000fe20007f3e0ff */
[----:B------:R-:W2:Y:S01]  /*b2e0*/  LDC R15, c[0x0][0x610] ;  /* 0x00018400ff0f7b82 */ /* 0x000ea20000000800 */
[----:B-1----:R-:W-:Y:S01]  /*b2f0*/  I2FP.F32.U32 R4, UR12 ;  /* 0x0000000c00047c45 */ /* 0x002fe20008201000 */
[----:B------:R-:W-:Y:S01]  /*b300*/  ULDC UR11, c[0x0][0x658] ;  /* 0x00019600000b7ab9 */ /* 0x000fe20000000800 */
[----:B------:R-:W-:Y:S01]  /*b310*/  ULDC UR16, c[0x0][0x648] ;  /* 0x0001920000107ab9 */ /* 0x000fe20000000800 */
[----:B------:R-:W-:Y:S02]  /*b320*/  IMAD.X R2, RZ, RZ, ~R2, P1 ;  /* 0x000000ffff027224 */ /* 0x000fe400008e0e02 */
[----:B------:R-:W-:Y:S01]  /*b330*/  FMUL R6, R4, UR14 ;  /* 0x0000000e04067c20 */ /* 0x000fe20008400000 */
[----:B------:R-:W-:Y:S01]  /*b340*/  ULDC.64 UR14, c[0x0][0x640] ;  /* 0x00019000000e7ab9 */ /* 0x000fe20000000a00 */
[----:B------:R-:W-:Y:S01]  /*b350*/  IMAD R4, R2, UR8, RZ ;  /* 0x0000000802047c24 */ /* 0x000fe2000f8e02ff */
[----:B------:R-:W-:Y:S01]  /*b360*/  ISETP.NE.U32.AND P1, PT, RZ, UR14, PT ;  /* 0x0000000eff007c0c */ /* 0x000fe2000bf25070 */
[C---:B------:R-:W-:Y:S01]  /*b370*/  IMAD.WIDE.U32 R2, R5.reuse, UR8, R16 ;  /* 0x0000000805027c25 */ /* 0x040fe2000f8e0010 */
[----:B0-----:R-:W-:Y:S01]  /*b380*/  R2UR UR8, R10 ;  /* 0x000000000a0872ca */ /* 0x001fe200000e0000 */
[----:B------:R-:W0:Y:S01]  /*b390*/  F2I.U32.TRUNC.NTZ R6, R6 ;  /* 0x0000000600067305 */ /* 0x000e22000020f000 */
[----:B------:R-:W-:Y:S01]  /*b3a0*/  ISETP.NE.AND.EX P1, PT, RZ, UR15, PT, P1 ;  /* 0x0000000fff007c0c */ /* 0x000fe2000bf25310 */
[----:B------:R-:W-:Y:S01]  /*b3b0*/  IMAD R5, R5, UR9, R4 ;  /* 0x0000000905057c24 */ /* 0x000fe2000f8e0204 */
[----:B------:R-:W-:-:S03]  /*b3c0*/  ULDC UR9, c[0x0][0x618] ;  /* 0x0001860000097ab9 */ /* 0x000fc60000000800 */
[----:B------:R-:W-:-:S05]  /*b3d0*/  IMAD.IADD R3, R3, 0x1, R5 ;  /* 0x0000000103037824 */ /* 0x000fca00078e0205 */
[--C-:B------:R-:W-:Y:S02]  /*b3e0*/  SHF.R.U64 R10, R2, UR9, R3.reuse ;  /* 0x00000009020a7c19 */ /* 0x100fe40008001203 */
[----:B------:R-:W-:Y:S01]  /*b3f0*/  SHF.R.U32.HI R3, RZ, UR9, R3 ;  /* 0x00000009ff037c19 */ /* 0x000fe20008011603 */
[----:B------:R-:W-:Y:S01]  /*b400*/  ULDC UR9, c[0x0][0x608] ;  /* 0x0001820000097ab9 */ /* 0x000fe20000000800 */
[----:B0-----:R-:W-:Y:S02]  /*b410*/  R2UR UR10, R6 ;  /* 0x00000000060a72ca */ /* 0x001fe400000e0000 */
[--C-:B------:R-:W-:Y:S02]  /*b420*/  SHF.R.U64 R12, R10, UR9, R3.reuse ;  /* 0x000000090a0c7c19 */ /* 0x100fe40008001203 */
[----:B------:R-:W-:Y:S01]  /*b430*/  SHF.R.U32.HI R3, RZ, UR9, R3 ;  /* 0x00000009ff037c19 */ /* 0x000fe20008011603 */
[----:B------:R-:W-:-:S03]  /*b440*/  UIADD3 UR9, -UR8, URZ, URZ ;  /* 0x0000003f08097290 */ /* 0x000fc6000fffe13f */
[--C-:B------:R-:W-:Y:S01]  /*b450*/  SHF.R.U64 R13, R12, UR11, R3.reuse ;  /* 0x0000000b0c0d7c19 */ /* 0x100fe20008001203 */
[----:B------:R-:W-:Y:S01]  /*b460*/  ULDC UR8, c[0x0][0x144] ;  /* 0x0000510000087ab9 */ /* 0x000fe20000000800 */
[----:B------:R-:W-:-:S03]  /*b470*/  SHF.R.U32.HI R3, RZ, UR11, R3 ;  /* 0x0000000bff037c19 */ /* 0x000fc60008011603 */
[----:B------:R-:W-:Y:S01]  /*b480*/  IMAD.MOV.U32 R2, RZ, RZ, R13 ;  /* 0x000000ffff027224 */ /* 0x000fe200078e000d */
[----:B------:R-:W-:Y:S06]  /*b490*/  @!P1 BRA `(.L_x_301) ;  /* 0x0000000000289947 */ /* 0x000fec0003800000 */
        /* <DEDUP_REMOVED lines=10> */
.L_x_301:
[----:B------:R-:W-:Y:S01]  /*b540*/  UISETP.NE.AND UP0, UPT, UR40, URZ, UPT ;  /* 0x0000003f2800728c */ /* 0x000fe2000bf05270 */
[----:B------:R-:W-:Y:S01]  /*b550*/  SHF.R.U64 R3, R2, UR16, R3 ;  /* 0x0000001002037c19 */ /* 0x000fe20008001203 */
[----:B------:R-:W-:Y:S01]  /*b560*/  UIADD3 UR10, -UR10, URZ, URZ ;  /* 0x0000003f0a0a7290 */ /* 0x000fe2000fffe13f */
[----:B------:R-:W-:Y:S01]  /*b570*/  LOP3.LUT R2, R12, UR6, RZ, 0xc0, !PT ;  /* 0x000000060c027c12 */ /* 0x000fe2000f8ec0ff */
[----:B------:R-:W-:Y:S01]  /*b580*/  UIMAD UR7, UR8, UR9, UR7 ;  /* 0x00000009080772a4 */ /* 0x000fe2000f8e0207 */
[----:B------:R-:W-:Y:S01]  /*b590*/  LOP3.LUT R5, R10, UR4, RZ, 0xc0, !PT ;  /* 0x000000040a057c12 */ /* 0x000fe2000f8ec0ff */
[----:B------:R-:W-:Y:S01]  /*b5a0*/  IMAD.MOV R4, RZ, RZ, -R3 ;  /* 0x000000ffff047224 */ /* 0x000fe200078e0a03 */
[----:B------:R-:W-:Y:S01]  /*b5b0*/  ULDC UR8, c[0x0][0x148] ;  /* 0x0000520000087ab9 */ /* 0x000fe20000000800 */
[----:B------:R-:W-:Y:S01]  /*b5c0*/  IMAD R18, R3, UR5, R2 ;  /* 0x0000000503127c24 */ /* 0x000fe2000f8e0202 */
[----:B------:R-:W-:Y:S01]  /*b5d0*/  PLOP3.LUT P1, PT, PT, PT, UP0, 0x80, 0x0 ;  /* 0x000000000000781c */ /* 0x000fe20003f2f008 */
[----:B------:R-:W-:Y:S01]  /*b5e0*/  IMAD.MOV.U32 R3, RZ, RZ, 0x1 ;  /* 0x00000001ff037424 */ /* 0x000fe200078e00ff */
[----:B------:R-:W-:-:S03]  /*b5f0*/  @UP0 UIMAD UR7, UR8, UR10, UR12 ;  /* 0x0000000a080702a4 */ /* 0x000fc6000f8e020c */
[----:B------:R-:W-:Y:S02]  /*b600*/  ULDC UR8, c[0x0][0x638] ;  /* 0x00018e0000087ab9 */ /* 0x000fe40000000800 */
[----:B------:R-:W-:Y:S02]  /*b610*/  IMAD R2, R4, UR8, R13 ;  /* 0x0000000804027c24 */ /* 0x000fe4000f8e020d */
[----:B--2---:R-:W-:Y:S01]  /*b620*/  IMAD R18, R18, R15, UR7 ;  /* 0x0000000712127e24 */ /* 0x004fe2000f8e020f */
[----:B------:R-:W-:Y:S02]  /*b630*/  ULDC UR7, c[0x0][0x600] ;  /* 0x0001800000077ab9 */ /* 0x000fe40000000800 */
[----:B------:R-:W-:-:S05]  /*b640*/  IMAD R5, R2, UR7, R5 ;  /* 0x0000000702057c24 */ /* 0x000fca000f8e0205 */
[----:B------:R-:W-:Y:S02]  /*b650*/  SEL R2, R5, R18, !P1 ;  /* 0x0000001205027207 */ /* 0x000fe40004800000 */
[----:B------:R-:W-:-:S07]  /*b660*/  SEL R18, R18, R5, !P1 ;  /* 0x0000000512127207 */ /* 0x000fce0004800000 */
.L_x_299:
[----:B------:R-:W-:Y:S05]  /*b670*/  BSYNC B1 ;  /* 0x0000000000017941 */ /* 0x000fea0003800000 */
.L_x_298:
[----:B------:R-:W-:-:S13]  /*b680*/  LOP3.LUT P1, RZ, R3, 0xff, RZ, 0xc0, !PT ;  /* 0x000000ff03ff7812 */ /* 0x000fda000782c0ff */
[----:B------:R-:W-:Y:S05]  /*b690*/  @P1 BRA `(.L_x_302) ;  /* 0xfffffff400081947 */ /* 0x000fea000383ffff */
[----:B------:R-:W-:Y:S05]  /*b6a0*/  BSYNC B0 ;  /* 0x0000000000007941 */ /* 0x000fea0003800000 */
.L_x_290:
[----:B------:R-:W-:-:S03]  /*b6b0*/  UMOV UR7, 0xffffffff ;  /* 0xffffffff00077882 */ /* 0x000fc60000000000 */
[----:B------:R-:W-:Y:S05]  /*b6c0*/  BRA.DIV UR7, `(.L_x_303) ;  /* 0x0000000207fc7947 */ /* 0x000fea000b800000 */
[----:B------:R-:W-:-:S13]  /*b6d0*/  ELECT P6, URZ, PT ;  /* 0x00000000003f782f */ /* 0x000fda00038c0000 */
.L_x_317:
[----:B------:R-:W-:Y:S04]  /*b6e0*/  BSSY B0, `(.L_x_304) ;  /* 0x000001a000007945 */ /* 0x000fe80003800000 */
[----:B------:R-:W-:Y:S05]  /*b6f0*/  @!P6 BRA `(.L_x_305) ;  /* 0x000000000060e947 */ /* 0x000fea0003800000 */
[----:B------:R-:W-:-:S04]  /*b700*/  ULOP3.LUT UR7, UR42, 0x2, URZ, 0xfc, !UPT ;  /* 0x000000022a077892 */ /* 0x000fc8000f8efc3f */
[----:B------:R-:W-:-:S06]  /*b710*/  UISETP.NE.AND UP0, UPT, UR7, 0x3, UPT ;  /* 0x000000030700788c */ /* 0x000fcc000bf05270 */
[----:B------:R-:W-:-:S13]  /*b720*/  PLOP3.LUT P0, PT, PT, PT, UP0, 0x80, 0x0 ;  /* 0x000000000000781c */ /* 0x000fda0003f0f008 */
[----:B------:R-:W-:Y:S05]  /*b730*/  @!P0 BRA `(.L_x_306) ;  /* 0x0000000000048947 */ /* 0x000fea0003800000 */
[----:B------:R-:W-:Y:S01]  /*b740*/  BPT.TRAP 0x1 ;  /* 0x000000040000795c */ /* 0x000fe20000300000 */
.L_x_306:
[----:B------:R-:W0:Y:S01]  /*b750*/  S2R R3, SR_CgaCtaId ;  /* 0x0000000000037919 */ /* 0x000e220000008800 */
[----:B------:R-:W-:-:S04]  /*b760*/  MOV R2, 0x400 ;  /* 0x0000040000027802 */ /* 0x000fc80000000f00 */
[----:B0-----:R-:W-:Y:S02]  /*b770*/  LEA R3, R3, R2, 0x18 ;  /* 0x0000000203037211 */ /* 0x001fe400078ec0ff */
[----:B------:R-:W-:-:S03]  /*b780*/  SHF.L.U32 R2, R8, 0x1f, RZ ;  /* 0x0000001f08027819 */ /* 0x000fc600000006ff */
[----:B------:R-:W-:-:S04]  /*b790*/  VIADD R3, R3, 0x10 ;  /* 0x0000001003037836 */ /* 0x000fc80000000000 */
[C---:B------:R-:W-:Y:S02]  /*b7a0*/  IMAD R7, R0.reuse, 0x8, R3 ;  /* 0x0000000800077824 */ /* 0x040fe400078e0203 */
[----:B------:R-:W-:Y:S02]  /*b7b0*/  VIADD R0, R0, 0x1 ;  /* 0x0000000100007836 */ /* 0x000fe40000000000 */
[----:B------:R-:W0:Y:S03]  /*b7c0*/  SYNCS.PHASECHK.TRANS64.TRYWAIT P0, [R7+URZ], R2 ;  /* 0x00000002070075a7 */ /* 0x000e26000800017f */
[----:B------:R-:W-:-:S04]  /*b7d0*/  ISETP.NE.AND P1, PT, R0, 0x2, PT ;  /* 0x000000020000780c */ /* 0x000fc80003f25270 */
[----:B------:R-:W-:Y:S02]  /*b7e0*/  SEL R5, RZ, 0x1, P1 ;  /* 0x00000001ff057807 */ /* 0x000fe40000800000 */
[----:B------:R-:W-:Y:S02]  /*b7f0*/  SEL R0, R0, RZ, P1 ;  /* 0x000000ff00007207 */ /* 0x000fe40000800000 */
[----:B------:R-:W-:Y:S01]  /*b800*/  LOP3.LUT R5, R8, R5, RZ, 0x3c, !PT ;  /* 0x0000000508057212 */ /* 0x000fe200078e3cff */
[----:B0-----:R-:W-:Y:S06]  /*b810*/  @!P0 BRA `(.L_x_307) ;  /* 0x0000000000c88947 */ /* 0x001fec0003800000 */
.L_x_318:
[----:B------:R-:W-:Y:S01]  /*b820*/  IMAD R3, R0, 0x8, R3 ;  /* 0x0000000800037824 */ /* 0x000fe200078e0203 */
[----:B------:R-:W-:-:S07]  /*b830*/  SHF.L.U32 R0, R5, 0x1f, RZ ;  /* 0x0000001f05007819 */ /* 0x000fce00000006ff */
.L_x_308:
[----:B-1----:R1:W2:Y:S02]  /*b840*/  SYNCS.PHASECHK.TRANS64.TRYWAIT P0, [R3+URZ], R0 ;  /* 0x00000000030075a7 */ /* 0x0022a4000800017f */
[----:B--2---:R-:W-:Y:S05]  /*b850*/  @!P0 NANOSLEEP.SYNCS 0x989680 ;  /* 0x009896800000895d */ /* 0x004fea0003900000 */
[----:B------:R-:W2:Y:S02]  /*b860*/  @!P0 SYNCS.PHASECHK.TRANS64 P0, [R3+URZ], R0 ;  /* 0x00000000030085a7 */ /* 0x000ea4000800007f */
[----:B--2---:R-:W-:Y:S05]  /*b870*/  @!P0 BRA `(.L_x_308) ;  /* 0xfffffffc00f08947 */ /* 0x004fea000383ffff */
.L_x_305:
[----:B------:R-:W-:Y:S05]  /*b880*/  BSYNC B0 ;  /* 0x0000000000007941 */ /* 0x000fea0003800000 */
.L_x_304:
[----:B------:R-:W-:Y:S05]  /*b890*/  EXIT ;  /* 0x000000000000794d */ /* 0x000fea0003800000 */
.L_x_14:
[----:B0-----:R0:W1:Y:S02]  /*b8a0*/  SYNCS.PHASECHK.TRANS64.TRYWAIT P0, [R157+URZ], R0 ;  /* 0x000000009d0075a7 */ /* 0x001064000800017f */
[----:B-1----:R-:W-:Y:S05]  /*b8b0*/  @!P0 NANOSLEEP.SYNCS 0x989680 ;  /* 0x009896800000895d */ /* 0x002fea0003900000 */
[----:B------:R-:W1:Y:S02]  /*b8c0*/  @!P0 SYNCS.PHASECHK.TRANS64 P0, [R157+URZ], R0 ;  /* 0x000000009d0085a7 */ /* 0x000e64000800007f */
[----:B-1----:R-:W-:Y:S05]  /*b8d0*/  @!P0 BRA `(.L_x_14) ;  /* 0xfffffffc00f08947 */ /* 0x002fea000383ffff */
[----:B------:R-:W-:Y:S05]  /*b8e0*/  BRA `(.L_x_309) ;  /* 0xffffff5c00187947 */ /* 0x000fea000383ffff */
.L_x_19:
[----:B-1----:R1:W2:Y:S02]  /*b8f0*/  SYNCS.PHASECHK.TRANS64.TRYWAIT P1, [R3+URZ], R0 ;  /* 0x00000000030075a7 */ /* 0x0022a4000802017f */
[----:B--2---:R-:W-:Y:S05]  /*b900*/  @!P1 NANOSLEEP.SYNCS 0x989680 ;  /* 0x009896800000995d */ /* 0x004fea0003900000 */
[----:B------:R-:W2:Y:S02]  /*b910*/  @!P1 SYNCS.PHASECHK.TRANS64 P1, [R3+URZ], R0 ;  /* 0x00000000030095a7 */ /* 0x000ea4000802007f */
[----:B--2---:R-:W-:Y:S05]  /*b920*/  @!P1 BRA `(.L_x_19) ;  /* 0xfffffffc00f09947 */ /* 0x004fea000383ffff */
[----:B------:R-:W-:Y:S05]  /*b930*/  BRA `(.L_x_18) ;  /* 0xffffff5c00887947 */ /* 0x000fea000383ffff */
.L_x_24:
[----:B-1----:R-:W-:-:S04]  /*b940*/  IMAD.U32 R4, RZ, RZ, UR8 ;  /* 0x00000008ff047e24 */ /* 0x002fc8000f8e00ff */
[----:B------:R1:W2:Y:S03]  /*b950*/  SYNCS.PHASECHK.TRANS64.TRYWAIT P1, [R4+URZ], R3 ;  /* 0x00000003040075a7 */ /* 0x0002a6000802017f */
[----:B--2---:R-:W-:Y:S05]  /*b960*/  @!P1 NANOSLEEP.SYNCS 0x989680 ;  /* 0x009896800000995d */ /* 0x004fea0003900000 */
[----:B------:R-:W2:Y:S02]  /*b970*/  @!P1 SYNCS.PHASECHK.TRANS64 P1, [R4+URZ], R3 ;  /* 0x00000003040095a7 */ /* 0x000ea4000802007f */
[----:B--2---:R-:W-:Y:S05]  /*b980*/  @!P1 BRA `(.L_x_24) ;  /* 0xfffffffc00ec9947 */ /* 0x004fea000383ffff */
[----:B------:R-:W-:Y:S05]  /*b990*/  BRA `(.L_x_23) ;  /* 0xffffff6000e47947 */ /* 0x000fea000383ffff */
.L_x_30:
[----:B0-----:R0:W1:Y:S02]  /*b9a0*/  SYNCS.PHASECHK.TRANS64.TRYWAIT P0, [R157+URZ+0x10], R0 ;  /* 0x000010009d0075a7 */ /* 0x001064000800017f */
[----:B-1----:R-:W-:Y:S05]  /*b9b0*/  @!P0 NANOSLEEP.SYNCS 0x989680 ;  /* 0x009896800000895d */ /* 0x002fea0003900000 */
[----:B------:R-:W1:Y:S02]  /*b9c0*/  @!P0 SYNCS.PHASECHK.TRANS64 P0, [R157+URZ+0x10], R0 ;  /* 0x000010009d0085a7 */ /* 0x000e64000800007f */
[----:B-1----:R-:W-:Y:S05]  /*b9d0*/  @!P0 BRA `(.L_x_30) ;  /* 0xfffffffc00f08947 */ /* 0x002fea000383ffff */
[----:B------:R-:W-:Y:S05]  /*b9e0*/  BRA `(.L_x_310) ;  /* 0xffffff6800b07947 */ /* 0x000fea000383ffff */
.L_x_291:
[----:B------:R-:W-:Y:S01]  /*b9f0*/  BSSY B1, `(.L_x_311) ;  /* 0x0000006000017945 */ /* 0x000fe20003800000 */
[----:B------:R-:W-:-:S07]  /*ba00*/  IMAD.MOV.U32 R15, RZ, RZ, -0x1 ;  /* 0xffffffffff0f7424 */ /* 0x000fce00078e00ff */
[----:B------:R-:W-:Y:S05]  /*ba10*/  WARPSYNC.COLLECTIVE R15, `(.L_x_312) ;  /* 0x000000000f0c7348 */ /* 0x000fea0003c00000 */
[----:B------:R-:W-:Y:S02]  /*ba20*/  ELECT P6, UR62, PT ;  /* 0x00000000003e782f */ /* 0x000fe400038c0000 */
[----:B------:R-:W-:Y:S01]  /*ba30*/  MOV R14, UR62 ;  /* 0x0000003e000e7c02 */ /* 0x000fe20008000f00 */
[----:B------:R-:W-:Y:S10]  /*ba40*/  ENDCOLLECTIVE ;  /* 0x000000000000791b */ /* 0x000ff40003800000 */
.L_x_312:
[----:B------:R-:W-:Y:S05]  /*ba50*/  BSYNC B1 ;  /* 0x0000000000017941 */ /* 0x000fea0003800000 */
.L_x_311:
[----:B------:R-:W-:Y:S05]  /*ba60*/  BRA `(.L_x_313) ;  /* 0xfffffff000207947 */ /* 0x000fea000383ffff */
.L_x_294:
[----:B-1----:R1:W2:Y:S02]  /*ba70*/  SYNCS.PHASECHK.TRANS64.TRYWAIT P1, [R7+URZ+0x10], R4 ;  /* 0x00001004070075a7 */ /* 0x0022a4000802017f */
[----:B--2---:R-:W-:Y:S05]  /*ba80*/  @!P1 NANOSLEEP.SYNCS 0x989680 ;  /* 0x009896800000995d */ /* 0x004fea0003900000 */
[----:B------:R-:W2:Y:S02]  /*ba90*/  @!P1 SYNCS.PHASECHK.TRANS64 P1, [R7+URZ+0x10], R4 ;  /* 0x00001004070095a7 */ /* 0x000ea4000802007f */
[----:B--2---:R-:W-:Y:S05]  /*baa0*/  @!P1 BRA `(.L_x_294) ;  /* 0xfffffffc00f09947 */ /* 0x004fea000383ffff */
[----:B------:R-:W-:Y:S05]  /*bab0*/  BRA `(.L_x_314) ;  /* 0xfffffff000547947 */ /* 0x000fea000383ffff */
.L_x_303:
[----:B------:R-:W-:Y:S01]  /*bac0*/  BSSY B0, `(.L_x_315) ;  /* 0x0000006000007945 */ /* 0x000fe20003800000 */
[----:B------:R-:W-:-:S07]  /*bad0*/  IMAD.MOV.U32 R15, RZ, RZ, -0x1 ;  /* 0xffffffffff0f7424 */ /* 0x000fce00078e00ff */
[----:B------:R-:W-:Y:S05]  /*bae0*/  WARPSYNC.COLLECTIVE R15, `(.L_x_316) ;  /* 0x000000000f0c7348 */ /* 0x000fea0003c00000 */
[----:B------:R-:W-:Y:S02]  /*baf0*/  ELECT P6, UR62, PT ;  /* 0x00000000003e782f */ /* 0x000fe400038c0000 */
[----:B------:R-:W-:Y:S01]  /*bb00*/  MOV R14, UR62 ;  /* 0x0000003e000e7c02 */ /* 0x000fe20008000f00 */
[----:B------:R-:W-:Y:S10]  /*bb10*/  ENDCOLLECTIVE ;  /* 0x000000000000791b */ /* 0x000ff40003800000 */
.L_x_316:
[----:B------:R-:W-:Y:S05]  /*bb20*/  BSYNC B0 ;  /* 0x0000000000007941 */ /* 0x000fea0003800000 */
.L_x_315:
[----:B------:R-:W-:Y:S05]  /*bb30*/  BRA `(.L_x_317) ;  /* 0xfffffff800e87947 */ /* 0x000fea000383ffff */
.L_x_307:
[----:B0-----:R0:W1:Y:S02]  /*bb40*/  SYNCS.PHASECHK.TRANS64.TRYWAIT P0, [R7+URZ], R2 ;  /* 0x00000002070075a7 */ /* 0x001064000800017f */
[----:B-1----:R-:W-:Y:S05]  /*bb50*/  @!P0 NANOSLEEP.SYNCS 0x989680 ;  /* 0x009896800000895d */ /* 0x002fea0003900000 */
[----:B------:R-:W1:Y:S02]  /*bb60*/  @!P0 SYNCS.PHASECHK.TRANS64 P0, [R7+URZ], R2 ;  /* 0x00000002070085a7 */ /* 0x000e64000800007f */
[----:B-1----:R-:W-:Y:S05]  /*bb70*/  @!P0 BRA `(.L_x_307) ;  /* 0xfffffffc00f08947 */ /* 0x002fea000383ffff */
[----:B------:R-:W-:Y:S05]  /*bb80*/  BRA `(.L_x_318) ;  /* 0xfffffffc00247947 */ /* 0x000fea000383ffff */
.L_x_319:
[----:B------:R-:W-:-:S00]  /*bb90*/  BRA `(.L_x_319) ;  /* 0xfffffffc00fc7947 */ /* 0x000fc0000383ffff */
[----:B------:R-:W-:-:S00]  /*bba0*/  NOP ;  /* 0x0000000000007918 */ /* 0x000fc00000000000 */
        /* <DEDUP_REMOVED lines=13> */
.L_x_320:


//--------------------- .nv.global.init           --------------------------
	.section	.nv.global.init,"aw",@progbits
.nv.global.init:
	.type		$str$22,@object
	.size		$str$22,($str$23 - $str$22)
$str$22:
        /*0000*/ 	.byte	0x6b, 0x5f, 0x74, 0x69, 0x6c, 0x65, 0x5f, 0x63, 0x6f, 0x75, 0x6e, 0x74, 0x20, 0x3e, 0x3d, 0x20
        /*0010*/ 	.byte	0x31, 0x00
	.type		$str$23,@object
	.size		$str$23,(__unnamed_1 - $str$23)
$str$23:
        /*0012*/ 	.byte	0x2f, 0x74, 0x6d, 0x70, 0x2f, 0x63, 0x75, 0x74, 0x6c, 0x61, 0x73, 0x73, 0x5f, 0x73, 0x77, 0x65
        /*0022*/ 	.byte	0x65, 0x70, 0x5f, 0x73, 0x72, 0x63, 0x2f, 0x69, 0x6e, 0x63, 0x6c, 0x75, 0x64, 0x65, 0x2f, 0x63
        /*0032*/ 	.byte	0x75, 0x74, 0x6c, 0x61, 0x73, 0x73, 0x2f, 0x67, 0x65, 0x6d, 0x6d, 0x2f, 0x63, 0x6f, 0x6c, 0x6c
        /*0042*/ 	.byte	0x65, 0x63, 0x74, 0x69, 0x76, 0x65, 0x2f, 0x73, 0x6d, 0x39, 0x30, 0x5f, 0x6d, 0x6d, 0x61, 0x5f
        /*0052*/ 	.byte	0x74, 0x6d, 0x61, 0x5f, 0x67, 0x6d, 0x6d, 0x61, 0x5f, 0x73, 0x73, 0x5f, 0x77, 0x61, 0x72, 0x70
        /*0062*/ 	.byte	0x73, 0x70, 0x65, 0x63, 0x69, 0x61, 0x6c, 0x69, 0x7a, 0x65, 0x64, 0x2e, 0x68, 0x70, 0x70, 0x00
	.type		__unnamed_1,@object
	.size		__unnamed_1,(.L_0 - __unnamed_1)
__unnamed_1:
        /*0072*/ 	.byte	0x76, 0x6f, 0x69, 0x64, 0x20, 0x63, 0x75, 0x74, 0x6c, 0x61, 0x73, 0x73, 0x3a, 0x3a, 0x67, 0x65
        /* <DEDUP_REMOVED lines=179> */
        /*0bb2*/ 	.byte	0x64, 0x65, 0x6e, 0x74, 0x69, 0x74, 0x79, 0x5d, 0x00
.L_0:


//--------------------- .nv.shared._ZN7cutlass13device_kernelINS_4gemm6kernel13GemmUniversalIN4cute5tupleIJiiiiEEENS1_10collective13CollectiveMmaINS1_34MainloopSm90TmaGmmaWarpSpecializedILi2ENS5_IJNS4_1CILi1EEESB_SB_EEENS1_32KernelTmaWarpSpecializedPingpongEEENS5_IJNSA_ILi64EEENSA_ILi256EEENSA_ILi128EEEEEENS_6half_tENS5_IJlSB_lEEESJ_SK_NS4_8TiledMMAINS4_8MMA_AtomIJNS4_4SM904GMMA26MMA_64x256x16_F32F16F16_SSILNSO_5MajorE0ELSQ_0ELNSO_7ScaleInE1ELSR_1EEEEEENS4_6LayoutISC_NS5_IJNSA_ILi0EEESV_SV_EEEEENS5_IJNS4_10UnderscoreESY_SY_EEEEENS4_13SM90_TMA_LOADENS4_14ComposedLayoutINS4_7SwizzleILi3ELi4ELi3EEENS4_18smem_ptr_flag_bitsILi16EEENSU_INS5_IJNSA_ILi8EEESF_EEENS5_IJSF_SB_EEEEEEEvNS4_8identityES11_S1B_vS1C_EENS_8epilogue10collective6detail29Sm90TmaWarpSpecializedAdapterINS1F_15DefaultEpilogueISJ_SK_SK_NS1E_6thread17LinearCombinationISJ_Li1EffLNS1J_9ScaleType4KindE0ELNS_15FloatRoundStyleE2ESJ_EENS1_15EpilogueDefaultEEEEEvvEEEEvNT_6ParamsE --------------------------
	.section	.nv.shared._ZN7cutlass13device_kernelINS_4gemm6kernel13GemmUniversalIN4cute5tupleIJiiiiEEENS1_10collective13CollectiveMmaINS1_34MainloopSm90TmaGmmaWarpSpecializedILi2ENS5_IJNS4_1CILi1EEESB_SB_EEENS1_32KernelTmaWarpSpecializedPingpongEEENS5_IJNSA_ILi64EEENSA_ILi256EEENSA_ILi128EEEEEENS_6half_tENS5_IJlSB_lEEESJ_SK_NS4_8TiledMMAINS4_8MMA_AtomIJNS4_4SM904GMMA26MMA_64x256x16_F32F16F16_SSILNSO_5MajorE0ELSQ_0ELNSO_7ScaleInE1ELSR_1EEEEEENS4_6LayoutISC_NS5_IJNSA_ILi0EEESV_SV_EEEEENS5_IJNS4_10UnderscoreESY_SY_EEEEENS4_13SM90_TMA_LOADENS4_14ComposedLayoutINS4_7SwizzleILi3ELi4ELi3EEENS4_18smem_ptr_flag_bitsILi16EEENSU_INS5_IJNSA_ILi8EEESF_EEENS5_IJSF_SB_EEEEEEEvNS4_8identityES11_S1B_vS1C_EENS_8epilogue10collective6detail29Sm90TmaWarpSpecializedAdapterINS1F_15DefaultEpilogueISJ_SK_SK_NS1E_6thread17LinearCombinationISJ_Li1EffLNS1J_9ScaleType4KindE0ELNS_15FloatRoundStyleE2ESJ_EENS1_15EpilogueDefaultEEEEEvvEEEEvNT_6ParamsE,"aw",@nobits
	.sectionflags	@""
	.align	16
	.zero		1024


//--------------------- .nv.shared.reserved.0     --------------------------
	.section	.nv.shared.reserved.0,"aw",@nobits
	.weak		__nv_reservedSMEM_offset_0_alias
	.size		__nv_reservedSMEM_offset_0_alias, 0, 0
	.other		__nv_reservedSMEM_offset_0_alias,@"STO_CUDA_RESERVED_SHARED STV_DEFAULT"
__nv_reservedSMEM_offset_0_alias:
	.zero		0


//--------------------- .nv.global                --------------------------
	.section	.nv.global,"aw",@nobits
.nv.global:
	.type		_ZN39_INTERNAL_79dcda4c_4_k_cu_9bad85ab_27104cute1_E,@object
	.size		_ZN39_INTERNAL_79dcda4c_4_k_cu_9bad85ab_27104cute1_E,(_ZN39_INTERNAL_79dcda4c_4_k_cu_9bad85ab_27104cuda3std3__45__cpo6cbeginE - _ZN39_INTERNAL_79dcda4c_4_k_cu_9bad85ab_27104cute1_E)
_ZN39_INTERNAL_79dcda4c_4_k_cu_9bad85ab_27104cute1_E:
	.zero		1
	.type		_ZN39_INTERNAL_79dcda4c_4_k_cu_9bad85ab_27104cuda3std3__45__cpo6cbeginE,@object
	.size		_ZN39_INTERNAL_79dcda4c_4_k_cu_9bad85ab_27104cuda3std3__45__cpo6cbeginE,(_ZN39_INTERNAL_79dcda4c_4_k_cu_9bad85ab_27104cuda3std3__48in_placeE - _ZN39_INTERNAL_79dcda4c_4_k_cu_9bad85ab_27104cuda3std3__45__cpo6cbeginE)
_ZN39_INTERNAL_79dcda4c_4_k_cu_9bad85ab_27104cuda3std3__45__cpo6cbeginE:
	.zero		1
	.type		_ZN39_INTERNAL_79dcda4c_4_k_cu_9bad85ab_27104cuda3std3__48in_placeE,@object
	.size		_ZN39_INTERNAL_79dcda4c_4_k_cu_9bad85ab_27104cuda3std3__48in_placeE,(_ZN39_INTERNAL_79dcda4c_4_k_cu_9bad85ab_27104cuda3std6ranges3__45__cpo9iter_moveE - _ZN39_INTERNAL_79dcda4c_4_k_cu_9bad85ab_27104cuda3std3__48in_placeE)
_ZN39_INTERNAL_79dcda4c_4_k_cu_9bad85ab_27104cuda3std3__48in_placeE:
	.zero		1
	.type		_ZN39_INTERNAL_79dcda4c_4_k_cu_9bad85ab_27104cuda3std6ranges3__45__cpo9iter_moveE,@object
	.size		_ZN39_INTERNAL_79dcda4c_4_k_cu_9bad85ab_27104cuda3std6ranges3__45__cpo9iter_moveE,(_ZN39_INTERNAL_79dcda4c_4_k_cu_9bad85ab_27104cuda3std3__45__cpo5beginE - _ZN39_INTERNAL_79dcda4c_4_k_cu_9bad85ab_27104cuda3std6ranges3__45__cpo9iter_moveE)
_ZN39_INTERNAL_79dcda4c_4_k_cu_9bad85ab_27104cuda3std6ranges3__45__cpo9iter_moveE:
	.zero		1
	.type		_ZN39_INTERNAL_79dcda4c_4_k_cu_9bad85ab_27104cuda3std3__45__cpo5beginE,@object
	.size		_ZN39_INTERNAL_79dcda4c_4_k_cu_9bad85ab_27104cuda3std3__45__cpo5beginE,(_ZN39_INTERNAL_79dcda4c_4_k_cu_9bad85ab_27104cuda3std3__441_GLOBAL__N__79dcda4c_4_k_cu_9bad85ab_27106ignoreE - _ZN39_INTERNAL_79dcda4c_4_k_cu_9bad85ab_27104cuda3std3__45__cpo5beginE)
_ZN39_INTERNAL_79dcda4c_4_k_cu_9bad85ab_27104cuda3std3__45__cpo5beginE:
	.zero		1
	.type		_ZN39_INTERNAL_79dcda4c_4_k_cu_9bad85ab_27104cuda3std3__441_GLOBAL__N__79dcda4c_4_k_cu_9bad85ab_27106ignoreE,@object
	.size		_ZN39_INTERNAL_79dcda4c_4_k_cu_9bad85ab_27104cuda3std3__441_GLOBAL__N__79dcda4c_4_k_cu_9bad85ab_27106ignoreE,(_ZN39_INTERNAL_79dcda4c_4_k_cu_9bad85ab_27104cute7productE - _ZN39_INTERNAL_79dcda4c_4_k_cu_9bad85ab_27104cuda3std3__441_GLOBAL__N__79dcda4c_4_k_cu_9bad85ab_27106ignoreE)
_ZN39_INTERNAL_79dcda4c_4_k_cu_9bad85ab_27104cuda3std3__441_GLOBAL__N__79dcda4c_4_k_cu_9bad85ab_27106ignoreE:
	.zero		1
	.type		_ZN39_INTERNAL_79dcda4c_4_k_cu_9bad85ab_27104cute7productE,@object
	.size		_ZN39_INTERNAL_79dcda4c_4_k_cu_9bad85ab_27104cute7productE,(_ZN39_INTERNAL_79dcda4c_4_k_cu_9bad85ab_27104cuda3std3__45__cpo3endE - _ZN39_INTERNAL_79dcda4c_4_k_cu_9bad85ab_27104cute7productE)
_ZN39_INTERNAL_79dcda4c_4_k_cu_9bad85ab_27104cute7productE:
	.zero		1
	.type		_ZN39_INTERNAL_79dcda4c_4_k_cu_9bad85ab_27104cuda3std3__45__cpo3endE,@object
	.size		_ZN39_INTERNAL_79dcda4c_4_k_cu_9bad85ab_27104cuda3std3__45__cpo3endE,(_ZN39_INTERNAL_79dcda4c_4_k_cu_9bad85ab_27104cuda3std3__419piecewise_constructE - _ZN39_INTERNAL_79dcda4c_4_k_cu_9bad85ab_27104cuda3std3__45__cpo3endE)
_ZN39_INTERNAL_79dcda4c_4_k_cu_9bad85ab_27104cuda3std3__45__cpo3endE:
	.zero		1
	.type		_ZN39_INTERNAL_79dcda4c_4_k_cu_9bad85ab_27104cuda3std3__419piecewise_constructE,@object
	.size		_ZN39_INTERNAL_79dcda4c_4_k_cu_9bad85ab_27104cuda3std3__419piecewise_constructE,(_ZN39_INTERNAL_79dcda4c_4_k_cu_9bad85ab_27104cuda3std3__45__cpo4cendE - _ZN39_INTERNAL_79dcda4c_4_k_cu_9bad85ab_27104cuda3std3__419piecewise_constructE)
_ZN39_INTERNAL_79dcda4c_4_k_cu_9bad85ab_27104cuda3std3__419piecewise_constructE:
	.zero		1
	.type		_ZN39_INTERNAL_79dcda4c_4_k_cu_9bad85ab_27104cuda3std3__45__cpo4cendE,@object
	.size		_ZN39_INTERNAL_79dcda4c_4_k_cu_9bad85ab_27104cuda3std3__45__cpo4cendE,(_ZN39_INTERNAL_79dcda4c_4_k_cu_9bad85ab_27104cuda3std6ranges3__45__cpo4swapE - _ZN39_INTERNAL_79dcda4c_4_k_cu_9bad85ab_27104cuda3std3__45__cpo4cendE)
_ZN39_INTERNAL_79dcda4c_4_k_cu_9bad85ab_27104cuda3std3__45__cpo4cendE:
	.zero		1
	.type		_ZN39_INTERNAL_79dcda4c_4_k_cu_9bad85ab_27104cuda3std6ranges3__45__cpo4swapE,@object
	.size		_ZN39_INTERNAL_79dcda4c_4_k_cu_9bad85ab_27104cuda3std6ranges3__45__cpo4swapE,(.L_8 - _ZN39_INTERNAL_79dcda4c_4_k_cu_9bad85ab_27104cuda3std6ranges3__45__cpo4swapE)
_ZN39_INTERNAL_79dcda4c_4_k_cu_9bad85ab_27104cuda3std6ranges3__45__cpo4swapE:
	.zero		1
.L_8:


//--------------------- .nv.constant0._ZN7cutlass13device_kernelINS_4gemm6kernel13GemmUniversalIN4cute5tupleIJiiiiEEENS1_10collective13CollectiveMmaINS1_34MainloopSm90TmaGmmaWarpSpecializedILi2ENS5_IJNS4_1CILi1EEESB_SB_EEENS1_32KernelTmaWarpSpecializedPingpongEEENS5_IJNSA_ILi64EEENSA_ILi256EEENSA_ILi128EEEEEENS_6half_tENS5_IJlSB_lEEESJ_SK_NS4_8TiledMMAINS4_8MMA_AtomIJNS4_4SM904GMMA26MMA_64x256x16_F32F16F16_SSILNSO_5MajorE0ELSQ_0ELNSO_7ScaleInE1ELSR_1EEEEEENS4_6LayoutISC_NS5_IJNSA_ILi0EEESV_SV_EEEEENS5_IJNS4_10UnderscoreESY_SY_EEEEENS4_13SM90_TMA_LOADENS4_14ComposedLayoutINS4_7SwizzleILi3ELi4ELi3EEENS4_18smem_ptr_flag_bitsILi16EEENSU_INS5_IJNSA_ILi8EEESF_EEENS5_IJSF_SB_EEEEEEEvNS4_8identityES11_S1B_vS1C_EENS_8epilogue10collective6detail29Sm90TmaWarpSpecializedAdapterINS1F_15DefaultEpilogueISJ_SK_SK_NS1E_6thread17LinearCombinationISJ_Li1EffLNS1J_9ScaleType4KindE0ELNS_15FloatRoundStyleE2ESJ_EENS1_15EpilogueDefaultEEEEEvvEEEEvNT_6ParamsE --------------------------
	.section	.nv.constant0._ZN7cutlass13device_kernelINS_4gemm6kernel13GemmUniversalIN4cute5tupleIJiiiiEEENS1_10collective13CollectiveMmaINS1_34MainloopSm90TmaGmmaWarpSpecializedILi2ENS5_IJNS4_1CILi1EEESB_SB_EEENS1_32KernelTmaWarpSpecializedPingpongEEENS5_IJNSA_ILi64EEENSA_ILi256EEENSA_ILi128EEEEEENS_6half_tENS5_IJlSB_lEEESJ_SK_NS4_8TiledMMAINS4_8MMA_AtomIJNS4_4SM904GMMA26MMA_64x256x16_F32F16F16_SSILNSO_5MajorE0ELSQ_0ELNSO_7ScaleInE1ELSR_1EEEEEENS4_6LayoutISC_NS5_IJNSA_ILi0EEESV_SV_EEEEENS5_IJNS4_10UnderscoreESY_SY_EEEEENS4_13SM90_TMA_LOADENS4_14ComposedLayoutINS4_7SwizzleILi3ELi4ELi3EEENS4_18smem_ptr_flag_bitsILi16EEENSU_INS5_IJNSA_ILi8EEESF_EEENS5_IJSF_SB_EEEEEEEvNS4_8identityES11_S1B_vS1C_EENS_8epilogue10collective6detail29Sm90TmaWarpSpecializedAdapterINS1F_15DefaultEpilogueISJ_SK_SK_NS1E_6thread17LinearCombinationISJ_Li1EffLNS1J_9ScaleType4KindE0ELNS_15FloatRoundStyleE2ESJ_EENS1_15EpilogueDefaultEEEEEvvEEEEvNT_6ParamsE,"a",@progbits
	.sectionflags	@""
	.align	4
.nv.constant0._ZN7cutlass13device_kernelINS_4gemm6kernel13GemmUniversalIN4cute5tupleIJiiiiEEENS1_10collective13CollectiveMmaINS1_34MainloopSm90TmaGmmaWarpSpecializedILi2ENS5_IJNS4_1CILi1EEESB_SB_EEENS1_32KernelTmaWarpSpecializedPingpongEEENS5_IJNSA_ILi64EEENSA_ILi256EEENSA_ILi128EEEEEENS_6half_tENS5_IJlSB_lEEESJ_SK_NS4_8TiledMMAINS4_8MMA_AtomIJNS4_4SM904GMMA26MMA_64x256x16_F32F16F16_SSILNSO_5MajorE0ELSQ_0ELNSO_7ScaleInE1ELSR_1EEEEEENS4_6LayoutISC_NS5_IJNSA_ILi0EEESV_SV_EEEEENS5_IJNS4_10UnderscoreESY_SY_EEEEENS4_13SM90_TMA_LOADENS4_14ComposedLayoutINS4_7SwizzleILi3ELi4ELi3EEENS4_18smem_ptr_flag_bitsILi16EEENSU_INS5_IJNSA_ILi8EEESF_EEENS5_IJSF_SB_EEEEEEEvNS4_8identityES11_S1B_vS1C_EENS_8epilogue10collective6detail29Sm90TmaWarpSpecializedAdapterINS1F_15DefaultEpilogueISJ_SK_SK_NS1E_6thread17LinearCombinationISJ_Li1EffLNS1J_9ScaleType4KindE0ELNS_15FloatRoundStyleE2ESJ_EENS1_15EpilogueDefaultEEEEEvvEEEEvNT_6ParamsE:
	.zero		1664


//--------------------- SYMBOLS --------------------------

	.type		.nv.reservedSmem.offset0,@object
	.size		.nv.reservedSmem.offset0,0x4
	.type		__assertfail,@function
